//
// Generated by NVIDIA NVVM Compiler
//
// Compiler Build ID: CL-36424714
// Cuda compilation tools, release 13.0, V13.0.88
// Based on NVVM 20.0.0
//

.version 9.0
.target sm_100
.address_size 64

	// .globl	_ZN3cub18CUB_300001_SM_10006detail11EmptyKernelIvEEvv
.global .align 1 .b8 _ZN30_INTERNAL_412823c1_4_k_cu_main4cuda3std3__45__cpo5beginE[1];
.global .align 1 .b8 _ZN30_INTERNAL_412823c1_4_k_cu_main4cuda3std3__45__cpo3endE[1];
.global .align 1 .b8 _ZN30_INTERNAL_412823c1_4_k_cu_main4cuda3std3__45__cpo6cbeginE[1];
.global .align 1 .b8 _ZN30_INTERNAL_412823c1_4_k_cu_main4cuda3std3__45__cpo4cendE[1];
.global .align 1 .b8 _ZN30_INTERNAL_412823c1_4_k_cu_main4cuda3std3__45__cpo6rbeginE[1];
.global .align 1 .b8 _ZN30_INTERNAL_412823c1_4_k_cu_main4cuda3std3__45__cpo4rendE[1];
.global .align 1 .b8 _ZN30_INTERNAL_412823c1_4_k_cu_main4cuda3std3__45__cpo7crbeginE[1];
.global .align 1 .b8 _ZN30_INTERNAL_412823c1_4_k_cu_main4cuda3std3__45__cpo5crendE[1];
.global .align 1 .b8 _ZN30_INTERNAL_412823c1_4_k_cu_main4cuda3std3__432_GLOBAL__N__412823c1_4_k_cu_main6ignoreE[1];
.global .align 1 .b8 _ZN30_INTERNAL_412823c1_4_k_cu_main4cuda3std3__419piecewise_constructE[1];
.global .align 1 .b8 _ZN30_INTERNAL_412823c1_4_k_cu_main4cuda3std3__48in_placeE[1];
.global .align 1 .b8 _ZN30_INTERNAL_412823c1_4_k_cu_main4cuda3std3__420unreachable_sentinelE[1];
.global .align 1 .b8 _ZN30_INTERNAL_412823c1_4_k_cu_main4cuda3std3__47nulloptE[1];
.global .align 1 .b8 _ZN30_INTERNAL_412823c1_4_k_cu_main4cuda3std3__48unexpectE[1];
.global .align 1 .b8 _ZN30_INTERNAL_412823c1_4_k_cu_main4cuda3std6ranges3__45__cpo4swapE[1];
.global .align 1 .b8 _ZN30_INTERNAL_412823c1_4_k_cu_main4cuda3std6ranges3__45__cpo9iter_moveE[1];
.global .align 1 .b8 _ZN30_INTERNAL_412823c1_4_k_cu_main4cuda3std6ranges3__45__cpo5beginE[1];
.global .align 1 .b8 _ZN30_INTERNAL_412823c1_4_k_cu_main4cuda3std6ranges3__45__cpo3endE[1];
.global .align 1 .b8 _ZN30_INTERNAL_412823c1_4_k_cu_main4cuda3std6ranges3__45__cpo6cbeginE[1];
.global .align 1 .b8 _ZN30_INTERNAL_412823c1_4_k_cu_main4cuda3std6ranges3__45__cpo4cendE[1];
.global .align 1 .b8 _ZN30_INTERNAL_412823c1_4_k_cu_main4cuda3std6ranges3__45__cpo7advanceE[1];
.global .align 1 .b8 _ZN30_INTERNAL_412823c1_4_k_cu_main4cuda3std6ranges3__45__cpo9iter_swapE[1];
.global .align 1 .b8 _ZN30_INTERNAL_412823c1_4_k_cu_main4cuda3std6ranges3__45__cpo4nextE[1];
.global .align 1 .b8 _ZN30_INTERNAL_412823c1_4_k_cu_main4cuda3std6ranges3__45__cpo4prevE[1];
.global .align 1 .b8 _ZN30_INTERNAL_412823c1_4_k_cu_main4cuda3std6ranges3__45__cpo4dataE[1];
.global .align 1 .b8 _ZN30_INTERNAL_412823c1_4_k_cu_main4cuda3std6ranges3__45__cpo5cdataE[1];
.global .align 1 .b8 _ZN30_INTERNAL_412823c1_4_k_cu_main4cuda3std6ranges3__45__cpo4sizeE[1];
.global .align 1 .b8 _ZN30_INTERNAL_412823c1_4_k_cu_main4cuda3std6ranges3__45__cpo5ssizeE[1];
.global .align 1 .b8 _ZN30_INTERNAL_412823c1_4_k_cu_main4cuda3std6ranges3__45__cpo8distanceE[1];
.global .align 1 .b8 _ZN30_INTERNAL_412823c1_4_k_cu_main6thrust24THRUST_300001_SM_1000_NS8cuda_cub3parE[1];
.global .align 1 .b8 _ZN30_INTERNAL_412823c1_4_k_cu_main6thrust24THRUST_300001_SM_1000_NS8cuda_cub10par_nosyncE[1];
.global .align 1 .b8 _ZN30_INTERNAL_412823c1_4_k_cu_main6thrust24THRUST_300001_SM_1000_NS6system6detail10sequential3seqE[1];
.global .align 1 .b8 _ZN30_INTERNAL_412823c1_4_k_cu_main6thrust24THRUST_300001_SM_1000_NS12placeholders2_1E[1];
.global .align 1 .b8 _ZN30_INTERNAL_412823c1_4_k_cu_main6thrust24THRUST_300001_SM_1000_NS12placeholders2_2E[1];
.global .align 1 .b8 _ZN30_INTERNAL_412823c1_4_k_cu_main6thrust24THRUST_300001_SM_1000_NS12placeholders2_3E[1];
.global .align 1 .b8 _ZN30_INTERNAL_412823c1_4_k_cu_main6thrust24THRUST_300001_SM_1000_NS12placeholders2_4E[1];
.global .align 1 .b8 _ZN30_INTERNAL_412823c1_4_k_cu_main6thrust24THRUST_300001_SM_1000_NS12placeholders2_5E[1];
.global .align 1 .b8 _ZN30_INTERNAL_412823c1_4_k_cu_main6thrust24THRUST_300001_SM_1000_NS12placeholders2_6E[1];
.global .align 1 .b8 _ZN30_INTERNAL_412823c1_4_k_cu_main6thrust24THRUST_300001_SM_1000_NS12placeholders2_7E[1];
.global .align 1 .b8 _ZN30_INTERNAL_412823c1_4_k_cu_main6thrust24THRUST_300001_SM_1000_NS12placeholders2_8E[1];
.global .align 1 .b8 _ZN30_INTERNAL_412823c1_4_k_cu_main6thrust24THRUST_300001_SM_1000_NS12placeholders2_9E[1];
.global .align 1 .b8 _ZN30_INTERNAL_412823c1_4_k_cu_main6thrust24THRUST_300001_SM_1000_NS12placeholders3_10E[1];
.global .align 1 .b8 _ZN30_INTERNAL_412823c1_4_k_cu_main6thrust24THRUST_300001_SM_1000_NS3seqE[1];

.visible .entry _ZN3cub18CUB_300001_SM_10006detail11EmptyKernelIvEEvv()
{


	ret;

}
	// .globl	_ZN3cub18CUB_300001_SM_10006detail8for_each13static_kernelINS2_12policy_hub_t12policy_500_tEmN6thrust24THRUST_300001_SM_1000_NS8cuda_cub20__uninitialized_fill7functorINS7_10device_ptrIfEEfEEEEvT0_T1_
.visible .entry _ZN3cub18CUB_300001_SM_10006detail8for_each13static_kernelINS2_12policy_hub_t12policy_500_tEmN6thrust24THRUST_300001_SM_1000_NS8cuda_cub20__uninitialized_fill7functorINS7_10device_ptrIfEEfEEEEvT0_T1_(
	.param .u64 _ZN3cub18CUB_300001_SM_10006detail8for_each13static_kernelINS2_12policy_hub_t12policy_500_tEmN6thrust24THRUST_300001_SM_1000_NS8cuda_cub20__uninitialized_fill7functorINS7_10device_ptrIfEEfEEEEvT0_T1__param_0,
	.param .align 8 .b8 _ZN3cub18CUB_300001_SM_10006detail8for_each13static_kernelINS2_12policy_hub_t12policy_500_tEmN6thrust24THRUST_300001_SM_1000_NS8cuda_cub20__uninitialized_fill7functorINS7_10device_ptrIfEEfEEEEvT0_T1__param_1[16]
)
.maxntid 256
{
	.reg .pred 	%p<4>;
	.reg .b16 	%rs<5>;
	.reg .b32 	%r<10>;
	.reg .b32 	%f<3>;
	.reg .b64 	%rd<16>;

	ld.param.f32 	%f2, [_ZN3cub18CUB_300001_SM_10006detail8for_each13static_kernelINS2_12policy_hub_t12policy_500_tEmN6thrust24THRUST_300001_SM_1000_NS8cuda_cub20__uninitialized_fill7functorINS7_10device_ptrIfEEfEEEEvT0_T1__param_1+8];
	ld.param.u64 	%rd4, [_ZN3cub18CUB_300001_SM_10006detail8for_each13static_kernelINS2_12policy_hub_t12policy_500_tEmN6thrust24THRUST_300001_SM_1000_NS8cuda_cub20__uninitialized_fill7functorINS7_10device_ptrIfEEfEEEEvT0_T1__param_1];
	ld.param.u64 	%rd5, [_ZN3cub18CUB_300001_SM_10006detail8for_each13static_kernelINS2_12policy_hub_t12policy_500_tEmN6thrust24THRUST_300001_SM_1000_NS8cuda_cub20__uninitialized_fill7functorINS7_10device_ptrIfEEfEEEEvT0_T1__param_0];
	mov.u32 	%r7, %ctaid.x;
	mul.wide.u32 	%rd1, %r7, 512;
	sub.s64 	%rd2, %rd5, %rd1;
	setp.lt.u64 	%p1, %rd2, 512;
	@%p1 bra 	$L__BB1_2;
	mov.u32 	%r9, %tid.x;
	cvta.to.global.u64 	%rd11, %rd4;
	cvt.u64.u32 	%rd12, %r9;
	add.s64 	%rd13, %rd1, %rd12;
	shl.b64 	%rd14, %rd13, 2;
	add.s64 	%rd15, %rd11, %rd14;
	st.global.f32 	[%rd15], %f2;
	st.global.f32 	[%rd15+1024], %f2;
	bra.uni 	$L__BB1_6;
$L__BB1_2:
	cvta.to.global.u64 	%rd6, %rd4;
	mov.u32 	%r1, %tid.x;
	cvt.u64.u32 	%rd7, %r1;
	setp.le.u64 	%p2, %rd2, %rd7;
	add.s64 	%rd8, %rd1, %rd7;
	shl.b64 	%rd9, %rd8, 2;
	add.s64 	%rd3, %rd6, %rd9;
	@%p2 bra 	$L__BB1_4;
	st.global.f32 	[%rd3], %f2;
$L__BB1_4:
	add.s32 	%r8, %r1, 256;
	cvt.u64.u32 	%rd10, %r8;
	setp.le.u64 	%p3, %rd2, %rd10;
	@%p3 bra 	$L__BB1_6;
	st.global.f32 	[%rd3+1024], %f2;
$L__BB1_6:
	ret;

}
	// .globl	_ZN3cub18CUB_300001_SM_10006detail9transform16transform_kernelINS2_10policy_hubILb1EN4cuda3std3__45tupleIJN6thrust24THRUST_300001_SM_1000_NS17counting_iteratorIfNSA_11use_defaultESC_SC_EEEEEE10policy1000Ei12DistanceFromNSA_6detail15normal_iteratorINSA_10device_ptrIfEEEEJSD_EEEvT0_iT1_T2_DpNS2_10kernel_argIT3_EE
.visible .entry _ZN3cub18CUB_300001_SM_10006detail9transform16transform_kernelINS2_10policy_hubILb1EN4cuda3std3__45tupleIJN6thrust24THRUST_300001_SM_1000_NS17counting_iteratorIfNSA_11use_defaultESC_SC_EEEEEE10policy1000Ei12DistanceFromNSA_6detail15normal_iteratorINSA_10device_ptrIfEEEEJSD_EEEvT0_iT1_T2_DpNS2_10kernel_argIT3_EE(
	.param .u32 _ZN3cub18CUB_300001_SM_10006detail9transform16transform_kernelINS2_10policy_hubILb1EN4cuda3std3__45tupleIJN6thrust24THRUST_300001_SM_1000_NS17counting_iteratorIfNSA_11use_defaultESC_SC_EEEEEE10policy1000Ei12DistanceFromNSA_6detail15normal_iteratorINSA_10device_ptrIfEEEEJSD_EEEvT0_iT1_T2_DpNS2_10kernel_argIT3_EE_param_0,
	.param .u32 _ZN3cub18CUB_300001_SM_10006detail9transform16transform_kernelINS2_10policy_hubILb1EN4cuda3std3__45tupleIJN6thrust24THRUST_300001_SM_1000_NS17counting_iteratorIfNSA_11use_defaultESC_SC_EEEEEE10policy1000Ei12DistanceFromNSA_6detail15normal_iteratorINSA_10device_ptrIfEEEEJSD_EEEvT0_iT1_T2_DpNS2_10kernel_argIT3_EE_param_1,
	.param .align 4 .b8 _ZN3cub18CUB_300001_SM_10006detail9transform16transform_kernelINS2_10policy_hubILb1EN4cuda3std3__45tupleIJN6thrust24THRUST_300001_SM_1000_NS17counting_iteratorIfNSA_11use_defaultESC_SC_EEEEEE10policy1000Ei12DistanceFromNSA_6detail15normal_iteratorINSA_10device_ptrIfEEEEJSD_EEEvT0_iT1_T2_DpNS2_10kernel_argIT3_EE_param_2[8],
	.param .align 8 .b8 _ZN3cub18CUB_300001_SM_10006detail9transform16transform_kernelINS2_10policy_hubILb1EN4cuda3std3__45tupleIJN6thrust24THRUST_300001_SM_1000_NS17counting_iteratorIfNSA_11use_defaultESC_SC_EEEEEE10policy1000Ei12DistanceFromNSA_6detail15normal_iteratorINSA_10device_ptrIfEEEEJSD_EEEvT0_iT1_T2_DpNS2_10kernel_argIT3_EE_param_3[8],
	.param .align 8 .b8 _ZN3cub18CUB_300001_SM_10006detail9transform16transform_kernelINS2_10policy_hubILb1EN4cuda3std3__45tupleIJN6thrust24THRUST_300001_SM_1000_NS17counting_iteratorIfNSA_11use_defaultESC_SC_EEEEEE10policy1000Ei12DistanceFromNSA_6detail15normal_iteratorINSA_10device_ptrIfEEEEJSD_EEEvT0_iT1_T2_DpNS2_10kernel_argIT3_EE_param_4[16]
)
.maxntid 128
{
	.reg .pred 	%p<23>;
	.reg .b32 	%r<69>;
	.reg .b32 	%f<91>;
	.reg .b64 	%rd<23>;

	ld.param.f32 	%f1, [_ZN3cub18CUB_300001_SM_10006detail9transform16transform_kernelINS2_10policy_hubILb1EN4cuda3std3__45tupleIJN6thrust24THRUST_300001_SM_1000_NS17counting_iteratorIfNSA_11use_defaultESC_SC_EEEEEE10policy1000Ei12DistanceFromNSA_6detail15normal_iteratorINSA_10device_ptrIfEEEEJSD_EEEvT0_iT1_T2_DpNS2_10kernel_argIT3_EE_param_2];
	ld.param.u32 	%r1, [_ZN3cub18CUB_300001_SM_10006detail9transform16transform_kernelINS2_10policy_hubILb1EN4cuda3std3__45tupleIJN6thrust24THRUST_300001_SM_1000_NS17counting_iteratorIfNSA_11use_defaultESC_SC_EEEEEE10policy1000Ei12DistanceFromNSA_6detail15normal_iteratorINSA_10device_ptrIfEEEEJSD_EEEvT0_iT1_T2_DpNS2_10kernel_argIT3_EE_param_2+4];
	ld.param.u32 	%r39, [_ZN3cub18CUB_300001_SM_10006detail9transform16transform_kernelINS2_10policy_hubILb1EN4cuda3std3__45tupleIJN6thrust24THRUST_300001_SM_1000_NS17counting_iteratorIfNSA_11use_defaultESC_SC_EEEEEE10policy1000Ei12DistanceFromNSA_6detail15normal_iteratorINSA_10device_ptrIfEEEEJSD_EEEvT0_iT1_T2_DpNS2_10kernel_argIT3_EE_param_0];
	ld.param.u64 	%rd7, [_ZN3cub18CUB_300001_SM_10006detail9transform16transform_kernelINS2_10policy_hubILb1EN4cuda3std3__45tupleIJN6thrust24THRUST_300001_SM_1000_NS17counting_iteratorIfNSA_11use_defaultESC_SC_EEEEEE10policy1000Ei12DistanceFromNSA_6detail15normal_iteratorINSA_10device_ptrIfEEEEJSD_EEEvT0_iT1_T2_DpNS2_10kernel_argIT3_EE_param_3];
	ld.param.u32 	%r38, [_ZN3cub18CUB_300001_SM_10006detail9transform16transform_kernelINS2_10policy_hubILb1EN4cuda3std3__45tupleIJN6thrust24THRUST_300001_SM_1000_NS17counting_iteratorIfNSA_11use_defaultESC_SC_EEEEEE10policy1000Ei12DistanceFromNSA_6detail15normal_iteratorINSA_10device_ptrIfEEEEJSD_EEEvT0_iT1_T2_DpNS2_10kernel_argIT3_EE_param_1];
	cvta.to.global.u64 	%rd1, %rd7;
	ld.param.f32 	%f5, [_ZN3cub18CUB_300001_SM_10006detail9transform16transform_kernelINS2_10policy_hubILb1EN4cuda3std3__45tupleIJN6thrust24THRUST_300001_SM_1000_NS17counting_iteratorIfNSA_11use_defaultESC_SC_EEEEEE10policy1000Ei12DistanceFromNSA_6detail15normal_iteratorINSA_10device_ptrIfEEEEJSD_EEEvT0_iT1_T2_DpNS2_10kernel_argIT3_EE_param_4];
	shl.b32 	%r40, %r38, 7;
	mov.u32 	%r41, %ctaid.x;
	mul.lo.s32 	%r2, %r40, %r41;
	sub.s32 	%r42, %r39, %r2;
	min.s32 	%r3, %r40, %r42;
	cvt.rn.f32.s32 	%f6, %r2;
	add.f32 	%f2, %f5, %f6;
	mul.wide.s32 	%rd8, %r2, 4;
	add.s64 	%rd2, %rd1, %rd8;
	setp.gt.s32 	%p1, %r40, %r42;
	@%p1 bra 	$L__BB2_10;
	setp.lt.s32 	%p2, %r38, 1;
	@%p2 bra 	$L__BB2_32;
	mov.u32 	%r4, %tid.x;
	add.s32 	%r44, %r1, -1;
	cvt.rn.f32.s32 	%f3, %r44;
	and.b32  	%r5, %r38, 3;
	setp.lt.u32 	%p3, %r38, 4;
	mov.b32 	%r67, 0;
	@%p3 bra 	$L__BB2_5;
	and.b32  	%r67, %r38, 2147483644;
	neg.s32 	%r61, %r67;
	add.s32 	%r60, %r4, 256;
	add.s64 	%rd10, %rd8, %rd1;
	add.s64 	%rd3, %rd10, 1024;
	mov.u32 	%r59, %r4;
$L__BB2_4:
	.pragma "nounroll";
	mul.wide.s32 	%rd11, %r59, 4;
	add.s64 	%rd12, %rd3, %rd11;
	add.s32 	%r45, %r60, -256;
	cvt.rn.f32.s32 	%f7, %r45;
	add.f32 	%f8, %f2, %f7;
	div.rn.f32 	%f9, %f8, %f3;
	sub.f32 	%f10, %f9, %f1;
	mul.f32 	%f11, %f10, %f10;
	sqrt.rn.f32 	%f12, %f11;
	st.global.f32 	[%rd12+-1024], %f12;
	add.s32 	%r46, %r60, -128;
	cvt.rn.f32.s32 	%f13, %r46;
	add.f32 	%f14, %f2, %f13;
	div.rn.f32 	%f15, %f14, %f3;
	sub.f32 	%f16, %f15, %f1;
	mul.f32 	%f17, %f16, %f16;
	sqrt.rn.f32 	%f18, %f17;
	st.global.f32 	[%rd12+-512], %f18;
	add.s32 	%r47, %r60, 128;
	cvt.rn.f32.s32 	%f19, %r60;
	add.f32 	%f20, %f2, %f19;
	div.rn.f32 	%f21, %f20, %f3;
	sub.f32 	%f22, %f21, %f1;
	mul.f32 	%f23, %f22, %f22;
	sqrt.rn.f32 	%f24, %f23;
	st.global.f32 	[%rd12], %f24;
	cvt.rn.f32.s32 	%f25, %r47;
	add.f32 	%f26, %f2, %f25;
	div.rn.f32 	%f27, %f26, %f3;
	sub.f32 	%f28, %f27, %f1;
	mul.f32 	%f29, %f28, %f28;
	sqrt.rn.f32 	%f30, %f29;
	st.global.f32 	[%rd12+512], %f30;
	add.s32 	%r61, %r61, 4;
	add.s32 	%r60, %r60, 512;
	add.s32 	%r59, %r59, 512;
	setp.eq.s32 	%p4, %r61, 0;
	@%p4 bra 	$L__BB2_5;
	bra.uni 	$L__BB2_4;
$L__BB2_5:
	setp.eq.s32 	%p5, %r5, 0;
	@%p5 bra 	$L__BB2_32;
	setp.eq.s32 	%p6, %r5, 1;
	@%p6 bra 	$L__BB2_8;
	shl.b32 	%r48, %r67, 7;
	add.s32 	%r49, %r48, %r4;
	cvt.rn.f32.s32 	%f31, %r49;
	add.f32 	%f32, %f2, %f31;
	div.rn.f32 	%f33, %f32, %f3;
	sub.f32 	%f34, %f33, %f1;
	mul.f32 	%f35, %f34, %f34;
	sqrt.rn.f32 	%f36, %f35;
	mul.wide.s32 	%rd13, %r49, 4;
	add.s64 	%rd14, %rd2, %rd13;
	st.global.f32 	[%rd14], %f36;
	add.s32 	%r50, %r49, 128;
	cvt.rn.f32.s32 	%f37, %r50;
	add.f32 	%f38, %f2, %f37;
	div.rn.f32 	%f39, %f38, %f3;
	sub.f32 	%f40, %f39, %f1;
	mul.f32 	%f41, %f40, %f40;
	sqrt.rn.f32 	%f42, %f41;
	st.global.f32 	[%rd14+512], %f42;
	add.s32 	%r67, %r67, 2;
$L__BB2_8:
	and.b32  	%r51, %r38, 1;
	setp.eq.b32 	%p7, %r51, 1;
	not.pred 	%p8, %p7;
	@%p8 bra 	$L__BB2_32;
	shl.b32 	%r52, %r67, 7;
	add.s32 	%r53, %r52, %r4;
	cvt.rn.f32.s32 	%f43, %r53;
	add.f32 	%f44, %f2, %f43;
	div.rn.f32 	%f45, %f44, %f3;
	sub.f32 	%f46, %f45, %f1;
	mul.f32 	%f47, %f46, %f46;
	sqrt.rn.f32 	%f48, %f47;
	mul.wide.s32 	%rd15, %r53, 4;
	add.s64 	%rd16, %rd2, %rd15;
	st.global.f32 	[%rd16], %f48;
	bra.uni 	$L__BB2_32;
$L__BB2_10:
	setp.lt.s32 	%p9, %r38, 1;
	@%p9 bra 	$L__BB2_32;
	mov.u32 	%r9, %tid.x;
	add.s32 	%r55, %r1, -1;
	cvt.rn.f32.s32 	%f4, %r55;
	and.b32  	%r10, %r38, 3;
	setp.lt.u32 	%p10, %r38, 4;
	mov.b32 	%r65, 0;
	@%p10 bra 	$L__BB2_22;
	and.b32  	%r65, %r38, 2147483644;
	neg.s32 	%r64, %r65;
	add.s32 	%r63, %r9, 256;
	add.s64 	%rd18, %rd8, %rd1;
	add.s64 	%rd4, %rd18, 1024;
	mov.u32 	%r62, %r9;
$L__BB2_13:
	.pragma "nounroll";
	mul.wide.s32 	%rd19, %r62, 4;
	add.s64 	%rd5, %rd4, %rd19;
	add.s32 	%r23, %r63, -256;
	setp.ge.s32 	%p11, %r23, %r3;
	@%p11 bra 	$L__BB2_15;
	cvt.rn.f32.s32 	%f49, %r23;
	add.f32 	%f50, %f2, %f49;
	div.rn.f32 	%f51, %f50, %f4;
	sub.f32 	%f52, %f51, %f1;
	mul.f32 	%f53, %f52, %f52;
	sqrt.rn.f32 	%f54, %f53;
	st.global.f32 	[%rd5+-1024], %f54;
$L__BB2_15:
	add.s32 	%r24, %r63, -128;
	setp.ge.s32 	%p12, %r24, %r3;
	@%p12 bra 	$L__BB2_17;
	cvt.rn.f32.s32 	%f55, %r24;
	add.f32 	%f56, %f2, %f55;
	div.rn.f32 	%f57, %f56, %f4;
	sub.f32 	%f58, %f57, %f1;
	mul.f32 	%f59, %f58, %f58;
	sqrt.rn.f32 	%f60, %f59;
	st.global.f32 	[%rd5+-512], %f60;
$L__BB2_17:
	add.s32 	%r25, %r63, 128;
	setp.ge.s32 	%p13, %r63, %r3;
	@%p13 bra 	$L__BB2_19;
	cvt.rn.f32.s32 	%f61, %r63;
	add.f32 	%f62, %f2, %f61;
	div.rn.f32 	%f63, %f62, %f4;
	sub.f32 	%f64, %f63, %f1;
	mul.f32 	%f65, %f64, %f64;
	sqrt.rn.f32 	%f66, %f65;
	st.global.f32 	[%rd5], %f66;
$L__BB2_19:
	setp.ge.s32 	%p14, %r25, %r3;
	@%p14 bra 	$L__BB2_21;
	cvt.rn.f32.s32 	%f67, %r25;
	add.f32 	%f68, %f2, %f67;
	div.rn.f32 	%f69, %f68, %f4;
	sub.f32 	%f70, %f69, %f1;
	mul.f32 	%f71, %f70, %f70;
	sqrt.rn.f32 	%f72, %f71;
	st.global.f32 	[%rd5+512], %f72;
$L__BB2_21:
	add.s32 	%r64, %r64, 4;
	add.s32 	%r63, %r63, 512;
	add.s32 	%r62, %r62, 512;
	setp.ne.s32 	%p15, %r64, 0;
	@%p15 bra 	$L__BB2_13;
$L__BB2_22:
	setp.eq.s32 	%p16, %r10, 0;
	@%p16 bra 	$L__BB2_32;
	setp.eq.s32 	%p17, %r10, 1;
	@%p17 bra 	$L__BB2_29;
	shl.b32 	%r56, %r65, 7;
	add.s32 	%r30, %r56, %r9;
	setp.ge.s32 	%p18, %r30, %r3;
	mul.wide.s32 	%rd20, %r30, 4;
	add.s64 	%rd6, %rd2, %rd20;
	@%p18 bra 	$L__BB2_26;
	cvt.rn.f32.s32 	%f73, %r30;
	add.f32 	%f74, %f2, %f73;
	div.rn.f32 	%f75, %f74, %f4;
	sub.f32 	%f76, %f75, %f1;
	mul.f32 	%f77, %f76, %f76;
	sqrt.rn.f32 	%f78, %f77;
	st.global.f32 	[%rd6], %f78;
$L__BB2_26:
	add.s32 	%r31, %r30, 128;
	setp.ge.s32 	%p19, %r31, %r3;
	@%p19 bra 	$L__BB2_28;
	cvt.rn.f32.s32 	%f79, %r31;
	add.f32 	%f80, %f2, %f79;
	div.rn.f32 	%f81, %f80, %f4;
	sub.f32 	%f82, %f81, %f1;
	mul.f32 	%f83, %f82, %f82;
	sqrt.rn.f32 	%f84, %f83;
	st.global.f32 	[%rd6+512], %f84;
$L__BB2_28:
	add.s32 	%r65, %r65, 2;
$L__BB2_29:
	and.b32  	%r57, %r38, 1;
	setp.eq.b32 	%p20, %r57, 1;
	not.pred 	%p21, %p20;
	@%p21 bra 	$L__BB2_32;
	shl.b32 	%r58, %r65, 7;
	add.s32 	%r34, %r58, %r9;
	setp.ge.s32 	%p22, %r34, %r3;
	@%p22 bra 	$L__BB2_32;
	cvt.rn.f32.s32 	%f85, %r34;
	add.f32 	%f86, %f2, %f85;
	div.rn.f32 	%f87, %f86, %f4;
	sub.f32 	%f88, %f87, %f1;
	mul.f32 	%f89, %f88, %f88;
	sqrt.rn.f32 	%f90, %f89;
	mul.wide.s32 	%rd21, %r34, 4;
	add.s64 	%rd22, %rd2, %rd21;
	st.global.f32 	[%rd22], %f90;
$L__BB2_32:
	ret;

}
	// .globl	_ZN3cub18CUB_300001_SM_10006detail9transform16transform_kernelINS2_10policy_hubILb1EN4cuda3std3__45tupleIJN6thrust24THRUST_300001_SM_1000_NS17counting_iteratorIfNSA_11use_defaultESC_SC_EEEEEE10policy1000El12DistanceFromNSA_6detail15normal_iteratorINSA_10device_ptrIfEEEEJSD_EEEvT0_iT1_T2_DpNS2_10kernel_argIT3_EE
.visible .entry _ZN3cub18CUB_300001_SM_10006detail9transform16transform_kernelINS2_10policy_hubILb1EN4cuda3std3__45tupleIJN6thrust24THRUST_300001_SM_1000_NS17counting_iteratorIfNSA_11use_defaultESC_SC_EEEEEE10policy1000El12DistanceFromNSA_6detail15normal_iteratorINSA_10device_ptrIfEEEEJSD_EEEvT0_iT1_T2_DpNS2_10kernel_argIT3_EE(
	.param .u64 _ZN3cub18CUB_300001_SM_10006detail9transform16transform_kernelINS2_10policy_hubILb1EN4cuda3std3__45tupleIJN6thrust24THRUST_300001_SM_1000_NS17counting_iteratorIfNSA_11use_defaultESC_SC_EEEEEE10policy1000El12DistanceFromNSA_6detail15normal_iteratorINSA_10device_ptrIfEEEEJSD_EEEvT0_iT1_T2_DpNS2_10kernel_argIT3_EE_param_0,
	.param .u32 _ZN3cub18CUB_300001_SM_10006detail9transform16transform_kernelINS2_10policy_hubILb1EN4cuda3std3__45tupleIJN6thrust24THRUST_300001_SM_1000_NS17counting_iteratorIfNSA_11use_defaultESC_SC_EEEEEE10policy1000El12DistanceFromNSA_6detail15normal_iteratorINSA_10device_ptrIfEEEEJSD_EEEvT0_iT1_T2_DpNS2_10kernel_argIT3_EE_param_1,
	.param .align 4 .b8 _ZN3cub18CUB_300001_SM_10006detail9transform16transform_kernelINS2_10policy_hubILb1EN4cuda3std3__45tupleIJN6thrust24THRUST_300001_SM_1000_NS17counting_iteratorIfNSA_11use_defaultESC_SC_EEEEEE10policy1000El12DistanceFromNSA_6detail15normal_iteratorINSA_10device_ptrIfEEEEJSD_EEEvT0_iT1_T2_DpNS2_10kernel_argIT3_EE_param_2[8],
	.param .align 8 .b8 _ZN3cub18CUB_300001_SM_10006detail9transform16transform_kernelINS2_10policy_hubILb1EN4cuda3std3__45tupleIJN6thrust24THRUST_300001_SM_1000_NS17counting_iteratorIfNSA_11use_defaultESC_SC_EEEEEE10policy1000El12DistanceFromNSA_6detail15normal_iteratorINSA_10device_ptrIfEEEEJSD_EEEvT0_iT1_T2_DpNS2_10kernel_argIT3_EE_param_3[8],
	.param .align 8 .b8 _ZN3cub18CUB_300001_SM_10006detail9transform16transform_kernelINS2_10policy_hubILb1EN4cuda3std3__45tupleIJN6thrust24THRUST_300001_SM_1000_NS17counting_iteratorIfNSA_11use_defaultESC_SC_EEEEEE10policy1000El12DistanceFromNSA_6detail15normal_iteratorINSA_10device_ptrIfEEEEJSD_EEEvT0_iT1_T2_DpNS2_10kernel_argIT3_EE_param_4[16]
)
.maxntid 128
{
	.reg .pred 	%p<23>;
	.reg .b32 	%r<66>;
	.reg .b32 	%f<91>;
	.reg .b64 	%rd<29>;

	ld.param.f32 	%f1, [_ZN3cub18CUB_300001_SM_10006detail9transform16transform_kernelINS2_10policy_hubILb1EN4cuda3std3__45tupleIJN6thrust24THRUST_300001_SM_1000_NS17counting_iteratorIfNSA_11use_defaultESC_SC_EEEEEE10policy1000El12DistanceFromNSA_6detail15normal_iteratorINSA_10device_ptrIfEEEEJSD_EEEvT0_iT1_T2_DpNS2_10kernel_argIT3_EE_param_2];
	ld.param.u32 	%r1, [_ZN3cub18CUB_300001_SM_10006detail9transform16transform_kernelINS2_10policy_hubILb1EN4cuda3std3__45tupleIJN6thrust24THRUST_300001_SM_1000_NS17counting_iteratorIfNSA_11use_defaultESC_SC_EEEEEE10policy1000El12DistanceFromNSA_6detail15normal_iteratorINSA_10device_ptrIfEEEEJSD_EEEvT0_iT1_T2_DpNS2_10kernel_argIT3_EE_param_2+4];
	ld.param.u64 	%rd8, [_ZN3cub18CUB_300001_SM_10006detail9transform16transform_kernelINS2_10policy_hubILb1EN4cuda3std3__45tupleIJN6thrust24THRUST_300001_SM_1000_NS17counting_iteratorIfNSA_11use_defaultESC_SC_EEEEEE10policy1000El12DistanceFromNSA_6detail15normal_iteratorINSA_10device_ptrIfEEEEJSD_EEEvT0_iT1_T2_DpNS2_10kernel_argIT3_EE_param_0];
	ld.param.u64 	%rd9, [_ZN3cub18CUB_300001_SM_10006detail9transform16transform_kernelINS2_10policy_hubILb1EN4cuda3std3__45tupleIJN6thrust24THRUST_300001_SM_1000_NS17counting_iteratorIfNSA_11use_defaultESC_SC_EEEEEE10policy1000El12DistanceFromNSA_6detail15normal_iteratorINSA_10device_ptrIfEEEEJSD_EEEvT0_iT1_T2_DpNS2_10kernel_argIT3_EE_param_3];
	ld.param.u32 	%r37, [_ZN3cub18CUB_300001_SM_10006detail9transform16transform_kernelINS2_10policy_hubILb1EN4cuda3std3__45tupleIJN6thrust24THRUST_300001_SM_1000_NS17counting_iteratorIfNSA_11use_defaultESC_SC_EEEEEE10policy1000El12DistanceFromNSA_6detail15normal_iteratorINSA_10device_ptrIfEEEEJSD_EEEvT0_iT1_T2_DpNS2_10kernel_argIT3_EE_param_1];
	cvta.to.global.u64 	%rd1, %rd9;
	ld.param.f32 	%f5, [_ZN3cub18CUB_300001_SM_10006detail9transform16transform_kernelINS2_10policy_hubILb1EN4cuda3std3__45tupleIJN6thrust24THRUST_300001_SM_1000_NS17counting_iteratorIfNSA_11use_defaultESC_SC_EEEEEE10policy1000El12DistanceFromNSA_6detail15normal_iteratorINSA_10device_ptrIfEEEEJSD_EEEvT0_iT1_T2_DpNS2_10kernel_argIT3_EE_param_4];
	shl.b32 	%r38, %r37, 7;
	mov.u32 	%r39, %ctaid.x;
	cvt.u64.u32 	%rd10, %r39;
	cvt.s64.s32 	%rd11, %r38;
	mul.lo.s64 	%rd2, %rd11, %rd10;
	sub.s64 	%rd12, %rd8, %rd2;
	min.s64 	%rd13, %rd12, %rd11;
	cvt.u32.u64 	%r2, %rd13;
	cvt.rn.f32.s64 	%f6, %rd2;
	add.f32 	%f2, %f5, %f6;
	shl.b64 	%rd14, %rd2, 2;
	add.s64 	%rd3, %rd1, %rd14;
	setp.eq.s32 	%p1, %r38, %r2;
	@%p1 bra 	$L__BB3_23;
	setp.lt.s32 	%p2, %r37, 1;
	@%p2 bra 	$L__BB3_32;
	mov.u32 	%r3, %tid.x;
	add.s32 	%r41, %r1, -1;
	cvt.rn.f32.s32 	%f3, %r41;
	and.b32  	%r4, %r37, 3;
	setp.lt.u32 	%p3, %r37, 4;
	mov.b32 	%r64, 0;
	@%p3 bra 	$L__BB3_13;
	and.b32  	%r64, %r37, 2147483644;
	neg.s32 	%r61, %r64;
	add.s32 	%r60, %r3, 256;
	add.s64 	%rd16, %rd14, %rd1;
	add.s64 	%rd4, %rd16, 1024;
	mov.u32 	%r59, %r3;
$L__BB3_4:
	.pragma "nounroll";
	mul.wide.s32 	%rd17, %r59, 4;
	add.s64 	%rd6, %rd4, %rd17;
	add.s32 	%r22, %r60, -256;
	setp.ge.s32 	%p4, %r22, %r2;
	@%p4 bra 	$L__BB3_6;
	cvt.rn.f32.s32 	%f7, %r22;
	add.f32 	%f8, %f2, %f7;
	div.rn.f32 	%f9, %f8, %f3;
	sub.f32 	%f10, %f9, %f1;
	mul.f32 	%f11, %f10, %f10;
	sqrt.rn.f32 	%f12, %f11;
	st.global.f32 	[%rd6+-1024], %f12;
$L__BB3_6:
	add.s32 	%r23, %r60, -128;
	setp.ge.s32 	%p5, %r23, %r2;
	@%p5 bra 	$L__BB3_8;
	cvt.rn.f32.s32 	%f13, %r23;
	add.f32 	%f14, %f2, %f13;
	div.rn.f32 	%f15, %f14, %f3;
	sub.f32 	%f16, %f15, %f1;
	mul.f32 	%f17, %f16, %f16;
	sqrt.rn.f32 	%f18, %f17;
	st.global.f32 	[%rd6+-512], %f18;
$L__BB3_8:
	add.s32 	%r24, %r60, 128;
	setp.ge.s32 	%p6, %r60, %r2;
	@%p6 bra 	$L__BB3_10;
	cvt.rn.f32.s32 	%f19, %r60;
	add.f32 	%f20, %f2, %f19;
	div.rn.f32 	%f21, %f20, %f3;
	sub.f32 	%f22, %f21, %f1;
	mul.f32 	%f23, %f22, %f22;
	sqrt.rn.f32 	%f24, %f23;
	st.global.f32 	[%rd6], %f24;
$L__BB3_10:
	setp.ge.s32 	%p7, %r24, %r2;
	@%p7 bra 	$L__BB3_12;
	cvt.rn.f32.s32 	%f25, %r24;
	add.f32 	%f26, %f2, %f25;
	div.rn.f32 	%f27, %f26, %f3;
	sub.f32 	%f28, %f27, %f1;
	mul.f32 	%f29, %f28, %f28;
	sqrt.rn.f32 	%f30, %f29;
	st.global.f32 	[%rd6+512], %f30;
$L__BB3_12:
	add.s32 	%r61, %r61, 4;
	add.s32 	%r60, %r60, 512;
	add.s32 	%r59, %r59, 512;
	setp.eq.s32 	%p8, %r61, 0;
	@%p8 bra 	$L__BB3_13;
	bra.uni 	$L__BB3_4;
$L__BB3_13:
	setp.eq.s32 	%p9, %r4, 0;
	@%p9 bra 	$L__BB3_32;
	setp.eq.s32 	%p10, %r4, 1;
	@%p10 bra 	$L__BB3_20;
	shl.b32 	%r42, %r64, 7;
	add.s32 	%r32, %r42, %r3;
	setp.ge.s32 	%p11, %r32, %r2;
	mul.wide.s32 	%rd18, %r32, 4;
	add.s64 	%rd7, %rd3, %rd18;
	@%p11 bra 	$L__BB3_17;
	cvt.rn.f32.s32 	%f31, %r32;
	add.f32 	%f32, %f2, %f31;
	div.rn.f32 	%f33, %f32, %f3;
	sub.f32 	%f34, %f33, %f1;
	mul.f32 	%f35, %f34, %f34;
	sqrt.rn.f32 	%f36, %f35;
	st.global.f32 	[%rd7], %f36;
$L__BB3_17:
	add.s32 	%r33, %r32, 128;
	setp.ge.s32 	%p12, %r33, %r2;
	@%p12 bra 	$L__BB3_19;
	cvt.rn.f32.s32 	%f37, %r33;
	add.f32 	%f38, %f2, %f37;
	div.rn.f32 	%f39, %f38, %f3;
	sub.f32 	%f40, %f39, %f1;
	mul.f32 	%f41, %f40, %f40;
	sqrt.rn.f32 	%f42, %f41;
	st.global.f32 	[%rd7+512], %f42;
$L__BB3_19:
	add.s32 	%r64, %r64, 2;
$L__BB3_20:
	and.b32  	%r43, %r37, 1;
	setp.eq.b32 	%p13, %r43, 1;
	not.pred 	%p14, %p13;
	@%p14 bra 	$L__BB3_32;
	shl.b32 	%r44, %r64, 7;
	add.s32 	%r36, %r44, %r3;
	setp.ge.s32 	%p15, %r36, %r2;
	@%p15 bra 	$L__BB3_32;
	cvt.rn.f32.s32 	%f43, %r36;
	add.f32 	%f44, %f2, %f43;
	div.rn.f32 	%f45, %f44, %f3;
	sub.f32 	%f46, %f45, %f1;
	mul.f32 	%f47, %f46, %f46;
	sqrt.rn.f32 	%f48, %f47;
	mul.wide.s32 	%rd19, %r36, 4;
	add.s64 	%rd20, %rd3, %rd19;
	st.global.f32 	[%rd20], %f48;
	bra.uni 	$L__BB3_32;
$L__BB3_23:
	setp.lt.s32 	%p16, %r37, 1;
	@%p16 bra 	$L__BB3_32;
	mov.u32 	%r8, %tid.x;
	add.s32 	%r46, %r1, -1;
	cvt.rn.f32.s32 	%f4, %r46;
	and.b32  	%r9, %r37, 3;
	setp.lt.u32 	%p17, %r37, 4;
	mov.b32 	%r63, 0;
	@%p17 bra 	$L__BB3_27;
	and.b32  	%r63, %r37, 2147483644;
	neg.s32 	%r58, %r63;
	add.s32 	%r57, %r8, 256;
	add.s64 	%rd22, %rd14, %rd1;
	add.s64 	%rd5, %rd22, 1024;
	mov.u32 	%r56, %r8;
$L__BB3_26:
	.pragma "nounroll";
	mul.wide.s32 	%rd23, %r56, 4;
	add.s64 	%rd24, %rd5, %rd23;
	add.s32 	%r47, %r57, -256;
	cvt.rn.f32.s32 	%f49, %r47;
	add.f32 	%f50, %f2, %f49;
	div.rn.f32 	%f51, %f50, %f4;
	sub.f32 	%f52, %f51, %f1;
	mul.f32 	%f53, %f52, %f52;
	sqrt.rn.f32 	%f54, %f53;
	st.global.f32 	[%rd24+-1024], %f54;
	add.s32 	%r48, %r57, -128;
	cvt.rn.f32.s32 	%f55, %r48;
	add.f32 	%f56, %f2, %f55;
	div.rn.f32 	%f57, %f56, %f4;
	sub.f32 	%f58, %f57, %f1;
	mul.f32 	%f59, %f58, %f58;
	sqrt.rn.f32 	%f60, %f59;
	st.global.f32 	[%rd24+-512], %f60;
	add.s32 	%r49, %r57, 128;
	cvt.rn.f32.s32 	%f61, %r57;
	add.f32 	%f62, %f2, %f61;
	div.rn.f32 	%f63, %f62, %f4;
	sub.f32 	%f64, %f63, %f1;
	mul.f32 	%f65, %f64, %f64;
	sqrt.rn.f32 	%f66, %f65;
	st.global.f32 	[%rd24], %f66;
	cvt.rn.f32.s32 	%f67, %r49;
	add.f32 	%f68, %f2, %f67;
	div.rn.f32 	%f69, %f68, %f4;
	sub.f32 	%f70, %f69, %f1;
	mul.f32 	%f71, %f70, %f70;
	sqrt.rn.f32 	%f72, %f71;
	st.global.f32 	[%rd24+512], %f72;
	add.s32 	%r58, %r58, 4;
	add.s32 	%r57, %r57, 512;
	add.s32 	%r56, %r56, 512;
	setp.eq.s32 	%p18, %r58, 0;
	@%p18 bra 	$L__BB3_27;
	bra.uni 	$L__BB3_26;
$L__BB3_27:
	setp.eq.s32 	%p19, %r9, 0;
	@%p19 bra 	$L__BB3_32;
	setp.eq.s32 	%p20, %r9, 1;
	@%p20 bra 	$L__BB3_30;
	shl.b32 	%r50, %r63, 7;
	add.s32 	%r51, %r50, %r8;
	cvt.rn.f32.s32 	%f73, %r51;
	add.f32 	%f74, %f2, %f73;
	div.rn.f32 	%f75, %f74, %f4;
	sub.f32 	%f76, %f75, %f1;
	mul.f32 	%f77, %f76, %f76;
	sqrt.rn.f32 	%f78, %f77;
	mul.wide.s32 	%rd25, %r51, 4;
	add.s64 	%rd26, %rd3, %rd25;
	st.global.f32 	[%rd26], %f78;
	add.s32 	%r52, %r51, 128;
	cvt.rn.f32.s32 	%f79, %r52;
	add.f32 	%f80, %f2, %f79;
	div.rn.f32 	%f81, %f80, %f4;
	sub.f32 	%f82, %f81, %f1;
	mul.f32 	%f83, %f82, %f82;
	sqrt.rn.f32 	%f84, %f83;
	st.global.f32 	[%rd26+512], %f84;
	add.s32 	%r63, %r63, 2;
$L__BB3_30:
	and.b32  	%r53, %r37, 1;
	setp.eq.b32 	%p21, %r53, 1;
	not.pred 	%p22, %p21;
	@%p22 bra 	$L__BB3_32;
	shl.b32 	%r54, %r63, 7;
	add.s32 	%r55, %r54, %r8;
	cvt.rn.f32.s32 	%f85, %r55;
	add.f32 	%f86, %f2, %f85;
	div.rn.f32 	%f87, %f86, %f4;
	sub.f32 	%f88, %f87, %f1;
	mul.f32 	%f89, %f88, %f88;
	sqrt.rn.f32 	%f90, %f89;
	mul.wide.s32 	%rd27, %r55, 4;
	add.s64 	%rd28, %rd3, %rd27;
	st.global.f32 	[%rd28], %f90;
$L__BB3_32:
	ret;

}


// ===== COMPILED SASS (sm_100) =====

	.target	sm_100

	.elftype	@"ET_EXEC"


//--------------------- .note.nv.tkinfo           --------------------------
	.section	.note.nv.tkinfo,"",@"SHT_NOTE"
	.sectionflags	@"SHF_NOTE_NV_TKINFO"
	.tkinfo
        /*0018*/ 	.word	0x00000002
        /*0030*/ 	.string	""
        /*0030*/ 	.string	"ptxas"
        /*0030*/ 	.string	"Cuda compilation tools, release 13.0, V13.0.88"
        /*0030*/ 	.string	"Build cuda_13.0.r13.0/compiler.36424714_0"
        /*0030*/ 	.string	"-arch sm_100 -m 64 "



//--------------------- .note.nv.cuinfo           --------------------------
	.section	.note.nv.cuinfo,"",@"SHT_NOTE"
	.sectionflags	@"SHF_NOTE_NV_CUINFO"
        /*0018*/ 	.short	0x0002
        /*001a*/ 	.short	0x0064
        /*001c*/ 	.short	0x0082
	.zero		2


//--------------------- .nv.info                  --------------------------
	.section	.nv.info,"",@"SHT_CUDA_INFO"
	.align	4


	//----- nvinfo : EIATTR_REGCOUNT
	.align		4
        /*0000*/ 	.byte	0x04, 0x2f
        /*0002*/ 	.short	(.L_44 - .L_43)
	.align		4
.L_43:
        /*0004*/ 	.word	index@(_ZN3cub18CUB_300001_SM_10006detail11EmptyKernelIvEEvv)
        /*0008*/ 	.word	0x00000004


	//----- nvinfo : EIATTR_FRAME_SIZE
	.align		4
.L_44:
        /*000c*/ 	.byte	0x04, 0x11
        /*000e*/ 	.short	(.L_46 - .L_45)
	.align		4
.L_45:
        /*0010*/ 	.word	index@(_ZN3cub18CUB_300001_SM_10006detail11EmptyKernelIvEEvv)
        /*0014*/ 	.word	0x00000000


	//----- nvinfo : EIATTR_REGCOUNT
	.align		4
.L_46:
        /*0018*/ 	.byte	0x04, 0x2f
        /*001a*/ 	.short	(.L_48 - .L_47)
	.align		4
.L_47:
        /*001c*/ 	.word	index@(_ZN3cub18CUB_300001_SM_10006detail8for_each13static_kernelINS2_12policy_hub_t12policy_500_tEmN6thrust24THRUST_300001_SM_1000_NS8cuda_cub20__uninitialized_fill7functorINS7_10device_ptrIfEEfEEEEvT0_T1_)
        /*0020*/ 	.word	0x00000008


	//----- nvinfo : EIATTR_FRAME_SIZE
	.align		4
.L_48:
        /*0024*/ 	.byte	0x04, 0x11
        /*0026*/ 	.short	(.L_50 - .L_49)
	.align		4
.L_49:
        /*0028*/ 	.word	index@(_ZN3cub18CUB_300001_SM_10006detail8for_each13static_kernelINS2_12policy_hub_t12policy_500_tEmN6thrust24THRUST_300001_SM_1000_NS8cuda_cub20__uninitialized_fill7functorINS7_10device_ptrIfEEfEEEEvT0_T1_)
        /*002c*/ 	.word	0x00000000


	//----- nvinfo : EIATTR_REGCOUNT
	.align		4
.L_50:
        /*0030*/ 	.byte	0x04, 0x2f
        /*0032*/ 	.short	(.L_52 - .L_51)
	.align		4
.L_51:
        /*0034*/ 	.word	index@(_ZN3cub18CUB_300001_SM_10006detail9transform16transform_kernelINS2_10policy_hubILb1EN4cuda3std3__45tupleIJN6thrust24THRUST_300001_SM_1000_NS17counting_iteratorIfNSA_11use_defaultESC_SC_EEEEEE10policy1000Ei12DistanceFromNSA_6detail15normal_iteratorINSA_10device_ptrIfEEEEJSD_EEEvT0_iT1_T2_DpNS2_10kernel_argIT3_EE)
        /*0038*/ 	.word	0x0000001d


	//----- nvinfo : EIATTR_FRAME_SIZE
	.align		4
.L_52:
        /*003c*/ 	.byte	0x04, 0x11
        /*003e*/ 	.short	(.L_54 - .L_53)
	.align		4
.L_53:
        /*0040*/ 	.word	index@($__internal_3_$__cuda_sm3x_div_rn_noftz_f32_slowpath)
        /*0044*/ 	.word	0x00000000


	//----- nvinfo : EIATTR_FRAME_SIZE
	.align		4
.L_54:
        /*0048*/ 	.byte	0x04, 0x11
        /*004a*/ 	.short	(.L_56 - .L_55)
	.align		4
.L_55:
        /*004c*/ 	.word	index@($__internal_2_$__cuda_sm20_sqrt_rn_f32_slowpath)
        /*0050*/ 	.word	0x00000000


	//----- nvinfo : EIATTR_FRAME_SIZE
	.align		4
.L_56:
        /*0054*/ 	.byte	0x04, 0x11
        /*0056*/ 	.short	(.L_58 - .L_57)
	.align		4
.L_57:
        /*0058*/ 	.word	index@(_ZN3cub18CUB_300001_SM_10006detail9transform16transform_kernelINS2_10policy_hubILb1EN4cuda3std3__45tupleIJN6thrust24THRUST_300001_SM_1000_NS17counting_iteratorIfNSA_11use_defaultESC_SC_EEEEEE10policy1000Ei12DistanceFromNSA_6detail15normal_iteratorINSA_10device_ptrIfEEEEJSD_EEEvT0_iT1_T2_DpNS2_10kernel_argIT3_EE)
        /*005c*/ 	.word	0x00000000


	//----- nvinfo : EIATTR_REGCOUNT
	.align		4
.L_58:
        /*0060*/ 	.byte	0x04, 0x2f
        /*0062*/ 	.short	(.L_60 - .L_59)
	.align		4
.L_59:
        /*0064*/ 	.word	index@(_ZN3cub18CUB_300001_SM_10006detail9transform16transform_kernelINS2_10policy_hubILb1EN4cuda3std3__45tupleIJN6thrust24THRUST_300001_SM_1000_NS17counting_iteratorIfNSA_11use_defaultESC_SC_EEEEEE10policy1000El12DistanceFromNSA_6detail15normal_iteratorINSA_10device_ptrIfEEEEJSD_EEEvT0_iT1_T2_DpNS2_10kernel_argIT3_EE)
        /*0068*/ 	.word	0x0000001d


	//----- nvinfo : EIATTR_FRAME_SIZE
	.align		4
.L_60:
        /*006c*/ 	.byte	0x04, 0x11
        /*006e*/ 	.short	(.L_62 - .L_61)
	.align		4
.L_61:
        /*0070*/ 	.word	index@($__internal_1_$__cuda_sm3x_div_rn_noftz_f32_slowpath)
        /*0074*/ 	.word	0x00000000


	//----- nvinfo : EIATTR_FRAME_SIZE
	.align		4
.L_62:
        /*0078*/ 	.byte	0x04, 0x11
        /*007a*/ 	.short	(.L_64 - .L_63)
	.align		4
.L_63:
        /*007c*/ 	.word	index@($__internal_0_$__cuda_sm20_sqrt_rn_f32_slowpath)
        /*0080*/ 	.word	0x00000000


	//----- nvinfo : EIATTR_FRAME_SIZE
	.align		4
.L_64:
        /*0084*/ 	.byte	0x04, 0x11
        /*0086*/ 	.short	(.L_66 - .L_65)
	.align		4
.L_65:
        /*0088*/ 	.word	index@(_ZN3cub18CUB_300001_SM_10006detail9transform16transform_kernelINS2_10policy_hubILb1EN4cuda3std3__45tupleIJN6thrust24THRUST_300001_SM_1000_NS17counting_iteratorIfNSA_11use_defaultESC_SC_EEEEEE10policy1000El12DistanceFromNSA_6detail15normal_iteratorINSA_10device_ptrIfEEEEJSD_EEEvT0_iT1_T2_DpNS2_10kernel_argIT3_EE)
        /*008c*/ 	.word	0x00000000


	//----- nvinfo : EIATTR_MIN_STACK_SIZE
	.align		4
.L_66:
        /*0090*/ 	.byte	0x04, 0x12
        /*0092*/ 	.short	(.L_68 - .L_67)
	.align		4
.L_67:
        /*0094*/ 	.word	index@(_ZN3cub18CUB_300001_SM_10006detail9transform16transform_kernelINS2_10policy_hubILb1EN4cuda3std3__45tupleIJN6thrust24THRUST_300001_SM_1000_NS17counting_iteratorIfNSA_11use_defaultESC_SC_EEEEEE10policy1000El12DistanceFromNSA_6detail15normal_iteratorINSA_10device_ptrIfEEEEJSD_EEEvT0_iT1_T2_DpNS2_10kernel_argIT3_EE)
        /*0098*/ 	.word	0x00000000


	//----- nvinfo : EIATTR_MIN_STACK_SIZE
	.align		4
.L_68:
        /*009c*/ 	.byte	0x04, 0x12
        /*009e*/ 	.short	(.L_70 - .L_69)
	.align		4
.L_69:
        /*00a0*/ 	.word	index@(_ZN3cub18CUB_300001_SM_10006detail9transform16transform_kernelINS2_10policy_hubILb1EN4cuda3std3__45tupleIJN6thrust24THRUST_300001_SM_1000_NS17counting_iteratorIfNSA_11use_defaultESC_SC_EEEEEE10policy1000Ei12DistanceFromNSA_6detail15normal_iteratorINSA_10device_ptrIfEEEEJSD_EEEvT0_iT1_T2_DpNS2_10kernel_argIT3_EE)
        /*00a4*/ 	.word	0x00000000


	//----- nvinfo : EIATTR_MIN_STACK_SIZE
	.align		4
.L_70:
        /*00a8*/ 	.byte	0x04, 0x12
        /*00aa*/ 	.short	(.L_72 - .L_71)
	.align		4
.L_71:
        /*00ac*/ 	.word	index@(_ZN3cub18CUB_300001_SM_10006detail8for_each13static_kernelINS2_12policy_hub_t12policy_500_tEmN6thrust24THRUST_300001_SM_1000_NS8cuda_cub20__uninitialized_fill7functorINS7_10device_ptrIfEEfEEEEvT0_T1_)
        /*00b0*/ 	.word	0x00000000


	//----- nvinfo : EIATTR_MIN_STACK_SIZE
	.align		4
.L_72:
        /*00b4*/ 	.byte	0x04, 0x12
        /*00b6*/ 	.short	(.L_74 - .L_73)
	.align		4
.L_73:
        /*00b8*/ 	.word	index@(_ZN3cub18CUB_300001_SM_10006detail11EmptyKernelIvEEvv)
        /*00bc*/ 	.word	0x00000000
.L_74:


//--------------------- .nv.compat                --------------------------
	.section	.nv.compat,"",@"SHT_CUDA_COMPAT_INFO"
	.align	4
        /*0000*/ 	.byte	0x02, 0x09, 0x00, 0x00, 0x02, 0x02, 0x01, 0x00, 0x02, 0x05, 0x05, 0x00, 0x03, 0x07, 0x01, 0x01
        /*0010*/ 	.byte	0x02, 0x03, 0x00, 0x00, 0x02, 0x06, 0x01, 0x00, 0x04, 0x0b, 0x08, 0x00, 0x01, 0x00, 0x00, 0x00
        /*0020*/ 	.byte	0x00, 0x00, 0x00, 0x00


//--------------------- .nv.info._ZN3cub18CUB_300001_SM_10006detail9transform16transform_kernelINS2_10policy_hubILb1EN4cuda3std3__45tupleIJN6thrust24THRUST_300001_SM_1000_NS17counting_iteratorIfNSA_11use_defaultESC_SC_EEEEEE10policy1000El12DistanceFromNSA_6detail15normal_iteratorINSA_10device_ptrIfEEEEJSD_EEEvT0_iT1_T2_DpNS2_10kernel_argIT3_EE --------------------------
	.section	.nv.info._ZN3cub18CUB_300001_SM_10006detail9transform16transform_kernelINS2_10policy_hubILb1EN4cuda3std3__45tupleIJN6thrust24THRUST_300001_SM_1000_NS17counting_iteratorIfNSA_11use_defaultESC_SC_EEEEEE10policy1000El12DistanceFromNSA_6detail15normal_iteratorINSA_10device_ptrIfEEEEJSD_EEEvT0_iT1_T2_DpNS2_10kernel_argIT3_EE,"",@"SHT_CUDA_INFO"
	.sectionflags	@""
	.align	4


	//----- nvinfo : EIATTR_CUDA_API_VERSION
	.align		4
        /*0000*/ 	.byte	0x04, 0x37
        /*0002*/ 	.short	(.L_76 - .L_75)
.L_75:
        /*0004*/ 	.word	0x00000082


	//----- nvinfo : EIATTR_KPARAM_INFO
	.align		4
.L_76:
        /*0008*/ 	.byte	0x04, 0x17
        /*000a*/ 	.short	(.L_78 - .L_77)
.L_77:
        /*000c*/ 	.word	0x00000000
        /*0010*/ 	.short	0x0004
        /*0012*/ 	.short	0x0020
        /*0014*/ 	.byte	0x00, 0xf0, 0x41, 0x00


	//----- nvinfo : EIATTR_KPARAM_INFO
	.align		4
.L_78:
        /*0018*/ 	.byte	0x04, 0x17
        /*001a*/ 	.short	(.L_80 - .L_79)
.L_79:
        /*001c*/ 	.word	0x00000000
        /*0020*/ 	.short	0x0003
        /*0022*/ 	.short	0x0018
        /*0024*/ 	.byte	0x00, 0xf0, 0x21, 0x00


	//----- nvinfo : EIATTR_KPARAM_INFO
	.align		4
.L_80:
        /*0028*/ 	.byte	0x04, 0x17
        /*002a*/ 	.short	(.L_82 - .L_81)
.L_81:
        /*002c*/ 	.word	0x00000000
        /*0030*/ 	.short	0x0002
        /*0032*/ 	.short	0x000c
        /*0034*/ 	.byte	0x00, 0xf0, 0x21, 0x00


	//----- nvinfo : EIATTR_KPARAM_INFO
	.align		4
.L_82:
        /*0038*/ 	.byte	0x04, 0x17
        /*003a*/ 	.short	(.L_84 - .L_83)
.L_83:
        /*003c*/ 	.word	0x00000000
        /*0040*/ 	.short	0x0001
        /*0042*/ 	.short	0x0008
        /*0044*/ 	.byte	0x00, 0xf0, 0x11, 0x00


	//----- nvinfo : EIATTR_KPARAM_INFO
	.align		4
.L_84:
        /*0048*/ 	.byte	0x04, 0x17
        /*004a*/ 	.short	(.L_86 - .L_85)
.L_85:
        /*004c*/ 	.word	0x00000000
        /*0050*/ 	.short	0x0000
        /*0052*/ 	.short	0x0000
        /*0054*/ 	.byte	0x00, 0xf0, 0x21, 0x00


	//----- nvinfo : EIATTR_SPARSE_MMA_MASK
	.align		4
.L_86:
        /*0058*/ 	.byte	0x03, 0x50
        /*005a*/ 	.short	0x0000


	//----- nvinfo : EIATTR_MAXREG_COUNT
	.align		4
        /*005c*/ 	.byte	0x03, 0x1b
        /*005e*/ 	.short	0x00ff


	//----- nvinfo : EIATTR_MERCURY_ISA_VERSION
	.align		4
        /*0060*/ 	.byte	0x03, 0x5f
        /*0062*/ 	.short	0x0101


	//----- nvinfo : EIATTR_VRC_CTA_INIT_COUNT
	.align		4
        /*0064*/ 	.byte	0x02, 0x4a
	.zero		1
	.zero		1


	//----- nvinfo : EIATTR_EXIT_INSTR_OFFSETS
	.align		4
        /*0068*/ 	.byte	0x04, 0x1c
        /*006a*/ 	.short	(.L_88 - .L_87)


	//   ....[0]....
.L_87:
        /*006c*/ 	.word	0x00000190


	//   ....[1]....
        /*0070*/ 	.word	0x00000c70


	//   ....[2]....
        /*0074*/ 	.word	0x000011d0


	//   ....[3]....
        /*0078*/ 	.word	0x00001200


	//   ....[4]....
        /*007c*/ 	.word	0x00001440


	//   ....[5]....
        /*0080*/ 	.word	0x00001460


	//   ....[6]....
        /*0084*/ 	.word	0x00001e40


	//   ....[7]....
        /*0088*/ 	.word	0x00002320


	//   ....[8]....
        /*008c*/ 	.word	0x00002570


	//----- nvinfo : EIATTR_MAX_THREADS
	.align		4
.L_88:
        /*0090*/ 	.byte	0x04, 0x05
        /*0092*/ 	.short	(.L_90 - .L_89)
.L_89:
        /*0094*/ 	.word	0x00000080
        /*0098*/ 	.word	0x00000001
        /*009c*/ 	.word	0x00000001


	//----- nvinfo : EIATTR_CRS_STACK_SIZE
	.align		4
.L_90:
        /*00a0*/ 	.byte	0x04, 0x1e
        /*00a2*/ 	.short	(.L_92 - .L_91)
.L_91:
        /*00a4*/ 	.word	0x00000000


	//----- nvinfo : EIATTR_CBANK_PARAM_SIZE
	.align		4
.L_92:
        /*00a8*/ 	.byte	0x03, 0x19
        /*00aa*/ 	.short	0x0030


	//----- nvinfo : EIATTR_PARAM_CBANK
	.align		4
        /*00ac*/ 	.byte	0x04, 0x0a
        /*00ae*/ 	.short	(.L_94 - .L_93)
	.align		4
.L_93:
        /*00b0*/ 	.word	index@(.nv.constant0._ZN3cub18CUB_300001_SM_10006detail9transform16transform_kernelINS2_10policy_hubILb1EN4cuda3std3__45tupleIJN6thrust24THRUST_300001_SM_1000_NS17counting_iteratorIfNSA_11use_defaultESC_SC_EEEEEE10policy1000El12DistanceFromNSA_6detail15normal_iteratorINSA_10device_ptrIfEEEEJSD_EEEvT0_iT1_T2_DpNS2_10kernel_argIT3_EE)
        /*00b4*/ 	.short	0x0380
        /*00b6*/ 	.short	0x0030


	//----- nvinfo : EIATTR_SW_WAR
	.align		4
.L_94:
        /*00b8*/ 	.byte	0x04, 0x36
        /*00ba*/ 	.short	(.L_96 - .L_95)
.L_95:
        /*00bc*/ 	.word	0x00000008
.L_96:


//--------------------- .nv.info._ZN3cub18CUB_300001_SM_10006detail9transform16transform_kernelINS2_10policy_hubILb1EN4cuda3std3__45tupleIJN6thrust24THRUST_300001_SM_1000_NS17counting_iteratorIfNSA_11use_defaultESC_SC_EEEEEE10policy1000Ei12DistanceFromNSA_6detail15normal_iteratorINSA_10device_ptrIfEEEEJSD_EEEvT0_iT1_T2_DpNS2_10kernel_argIT3_EE --------------------------
	.section	.nv.info._ZN3cub18CUB_300001_SM_10006detail9transform16transform_kernelINS2_10policy_hubILb1EN4cuda3std3__45tupleIJN6thrust24THRUST_300001_SM_1000_NS17counting_iteratorIfNSA_11use_defaultESC_SC_EEEEEE10policy1000Ei12DistanceFromNSA_6detail15normal_iteratorINSA_10device_ptrIfEEEEJSD_EEEvT0_iT1_T2_DpNS2_10kernel_argIT3_EE,"",@"SHT_CUDA_INFO"
	.sectionflags	@""
	.align	4


	//----- nvinfo : EIATTR_CUDA_API_VERSION
	.align		4
        /*0000*/ 	.byte	0x04, 0x37
        /*0002*/ 	.short	(.L_98 - .L_97)
.L_97:
        /*0004*/ 	.word	0x00000082


	//----- nvinfo : EIATTR_KPARAM_INFO
	.align		4
.L_98:
        /*0008*/ 	.byte	0x04, 0x17
        /*000a*/ 	.short	(.L_100 - .L_99)
.L_99:
        /*000c*/ 	.word	0x00000000
        /*0010*/ 	.short	0x0004
        /*0012*/ 	.short	0x0018
        /*0014*/ 	.byte	0x00, 0xf0, 0x41, 0x00


	//----- nvinfo : EIATTR_KPARAM_INFO
	.align		4
.L_100:
        /*0018*/ 	.byte	0x04, 0x17
        /*001a*/ 	.short	(.L_102 - .L_101)
.L_101:
        /*001c*/ 	.word	0x00000000
        /*0020*/ 	.short	0x0003
        /*0022*/ 	.short	0x0010
        /*0024*/ 	.byte	0x00, 0xf0, 0x21, 0x00


	//----- nvinfo : EIATTR_KPARAM_INFO
	.align		4
.L_102:
        /*0028*/ 	.byte	0x04, 0x17
        /*002a*/ 	.short	(.L_104 - .L_103)
.L_103:
        /*002c*/ 	.word	0x00000000
        /*0030*/ 	.short	0x0002
        /*0032*/ 	.short	0x0008
        /*0034*/ 	.byte	0x00, 0xf0, 0x21, 0x00


	//----- nvinfo : EIATTR_KPARAM_INFO
	.align		4
.L_104:
        /*0038*/ 	.byte	0x04, 0x17
        /*003a*/ 	.short	(.L_106 - .L_105)
.L_105:
        /*003c*/ 	.word	0x00000000
        /*0040*/ 	.short	0x0001
        /*0042*/ 	.short	0x0004
        /*0044*/ 	.byte	0x00, 0xf0, 0x11, 0x00


	//----- nvinfo : EIATTR_KPARAM_INFO
	.align		4
.L_106:
        /*0048*/ 	.byte	0x04, 0x17
        /*004a*/ 	.short	(.L_108 - .L_107)
.L_107:
        /*004c*/ 	.word	0x00000000
        /*0050*/ 	.short	0x0000
        /*0052*/ 	.short	0x0000
        /*0054*/ 	.byte	0x00, 0xf0, 0x11, 0x00


	//----- nvinfo : EIATTR_SPARSE_MMA_MASK
	.align		4
.L_108:
        /*0058*/ 	.byte	0x03, 0x50
        /*005a*/ 	.short	0x0000


	//----- nvinfo : EIATTR_MAXREG_COUNT
	.align		4
        /*005c*/ 	.byte	0x03, 0x1b
        /*005e*/ 	.short	0x00ff


	//----- nvinfo : EIATTR_MERCURY_ISA_VERSION
	.align		4
        /*0060*/ 	.byte	0x03, 0x5f
        /*0062*/ 	.short	0x0101


	//----- nvinfo : EIATTR_VRC_CTA_INIT_COUNT
	.align		4
        /*0064*/ 	.byte	0x02, 0x4a
	.zero		1
	.zero		1


	//----- nvinfo : EIATTR_EXIT_INSTR_OFFSETS
	.align		4
        /*0068*/ 	.byte	0x04, 0x1c
        /*006a*/ 	.short	(.L_110 - .L_109)


	//   ....[0]....
.L_109:
        /*006c*/ 	.word	0x00000100


	//   ....[1]....
        /*0070*/ 	.word	0x00000ae0


	//   ....[2]....
        /*0074*/ 	.word	0x00000fc0


	//   ....[3]....
        /*0078*/ 	.word	0x00001210


	//   ....[4]....
        /*007c*/ 	.word	0x00001230


	//   ....[5]....
        /*0080*/ 	.word	0x00001d10


	//   ....[6]....
        /*0084*/ 	.word	0x00002270


	//   ....[7]....
        /*0088*/ 	.word	0x000022a0


	//   ....[8]....
        /*008c*/ 	.word	0x000024e0


	//----- nvinfo : EIATTR_MAX_THREADS
	.align		4
.L_110:
        /*0090*/ 	.byte	0x04, 0x05
        /*0092*/ 	.short	(.L_112 - .L_111)
.L_111:
        /*0094*/ 	.word	0x00000080
        /*0098*/ 	.word	0x00000001
        /*009c*/ 	.word	0x00000001


	//----- nvinfo : EIATTR_CRS_STACK_SIZE
	.align		4
.L_112:
        /*00a0*/ 	.byte	0x04, 0x1e
        /*00a2*/ 	.short	(.L_114 - .L_113)
.L_113:
        /*00a4*/ 	.word	0x00000000


	//----- nvinfo : EIATTR_CBANK_PARAM_SIZE
	.align		4
.L_114:
        /*00a8*/ 	.byte	0x03, 0x19
        /*00aa*/ 	.short	0x0028


	//----- nvinfo : EIATTR_PARAM_CBANK
	.align		4
        /*00ac*/ 	.byte	0x04, 0x0a
        /*00ae*/ 	.short	(.L_116 - .L_115)
	.align		4
.L_115:
        /*00b0*/ 	.word	index@(.nv.constant0._ZN3cub18CUB_300001_SM_10006detail9transform16transform_kernelINS2_10policy_hubILb1EN4cuda3std3__45tupleIJN6thrust24THRUST_300001_SM_1000_NS17counting_iteratorIfNSA_11use_defaultESC_SC_EEEEEE10policy1000Ei12DistanceFromNSA_6detail15normal_iteratorINSA_10device_ptrIfEEEEJSD_EEEvT0_iT1_T2_DpNS2_10kernel_argIT3_EE)
        /*00b4*/ 	.short	0x0380
        /*00b6*/ 	.short	0x0028


	//----- nvinfo : EIATTR_SW_WAR
	.align		4
.L_116:
        /*00b8*/ 	.byte	0x04, 0x36
        /*00ba*/ 	.short	(.L_118 - .L_117)
.L_117:
        /*00bc*/ 	.word	0x00000008
.L_118:


//--------------------- .nv.info._ZN3cub18CUB_300001_SM_10006detail8for_each13static_kernelINS2_12policy_hub_t12policy_500_tEmN6thrust24THRUST_300001_SM_1000_NS8cuda_cub20__uninitialized_fill7functorINS7_10device_ptrIfEEfEEEEvT0_T1_ --------------------------
	.section	.nv.info._ZN3cub18CUB_300001_SM_10006detail8for_each13static_kernelINS2_12policy_hub_t12policy_500_tEmN6thrust24THRUST_300001_SM_1000_NS8cuda_cub20__uninitialized_fill7functorINS7_10device_ptrIfEEfEEEEvT0_T1_,"",@"SHT_CUDA_INFO"
	.sectionflags	@""
	.align	4


	//----- nvinfo : EIATTR_CUDA_API_VERSION
	.align		4
        /*0000*/ 	.byte	0x04, 0x37
        /*0002*/ 	.short	(.L_120 - .L_119)
.L_119:
        /*0004*/ 	.word	0x00000082


	//----- nvinfo : EIATTR_KPARAM_INFO
	.align		4
.L_120:
        /*0008*/ 	.byte	0x04, 0x17
        /*000a*/ 	.short	(.L_122 - .L_121)
.L_121:
        /*000c*/ 	.word	0x00000000
        /*0010*/ 	.short	0x0001
        /*0012*/ 	.short	0x0008
        /*0014*/ 	.byte	0x00, 0xf0, 0x41, 0x00


	//----- nvinfo : EIATTR_KPARAM_INFO
	.align		4
.L_122:
        /*0018*/ 	.byte	0x04, 0x17
        /*001a*/ 	.short	(.L_124 - .L_123)
.L_123:
        /*001c*/ 	.word	0x00000000
        /*0020*/ 	.short	0x0000
        /*0022*/ 	.short	0x0000
        /*0024*/ 	.byte	0x00, 0xf0, 0x21, 0x00


	//----- nvinfo : EIATTR_SPARSE_MMA_MASK
	.align		4
.L_124:
        /*0028*/ 	.byte	0x03, 0x50
        /*002a*/ 	.short	0x0000


	//----- nvinfo : EIATTR_MAXREG_COUNT
	.align		4
        /*002c*/ 	.byte	0x03, 0x1b
        /*002e*/ 	.short	0x00ff


	//----- nvinfo : EIATTR_MERCURY_ISA_VERSION
	.align		4
        /*0030*/ 	.byte	0x03, 0x5f
        /*0032*/ 	.short	0x0101


	//----- nvinfo : EIATTR_VRC_CTA_INIT_COUNT
	.align		4
        /*0034*/ 	.byte	0x02, 0x4a
	.zero		1
	.zero		1


	//----- nvinfo : EIATTR_EXIT_INSTR_OFFSETS
	.align		4
        /*0038*/ 	.byte	0x04, 0x1c
        /*003a*/ 	.short	(.L_126 - .L_125)


	//   ....[0]....
.L_125:
        /*003c*/ 	.word	0x00000130


	//   ....[1]....
        /*0040*/ 	.word	0x00000230


	//   ....[2]....
        /*0044*/ 	.word	0x00000260


	//----- nvinfo : EIATTR_MAX_THREADS
	.align		4
.L_126:
        /*0048*/ 	.byte	0x04, 0x05
        /*004a*/ 	.short	(.L_128 - .L_127)
.L_127:
        /*004c*/ 	.word	0x00000100
        /*0050*/ 	.word	0x00000001
        /*0054*/ 	.word	0x00000001


	//----- nvinfo : EIATTR_CBANK_PARAM_SIZE
	.align		4
.L_128:
        /*0058*/ 	.byte	0x03, 0x19
        /*005a*/ 	.short	0x0018


	//----- nvinfo : EIATTR_PARAM_CBANK
	.align		4
        /*005c*/ 	.byte	0x04, 0x0a
        /*005e*/ 	.short	(.L_130 - .L_129)
	.align		4
.L_129:
        /*0060*/ 	.word	index@(.nv.constant0._ZN3cub18CUB_300001_SM_10006detail8for_each13static_kernelINS2_12policy_hub_t12policy_500_tEmN6thrust24THRUST_300001_SM_1000_NS8cuda_cub20__uninitialized_fill7functorINS7_10device_ptrIfEEfEEEEvT0_T1_)
        /*0064*/ 	.short	0x0380
        /*0066*/ 	.short	0x0018


	//----- nvinfo : EIATTR_SW_WAR
	.align		4
.L_130:
        /*0068*/ 	.byte	0x04, 0x36
        /*006a*/ 	.short	(.L_132 - .L_131)
.L_131:
        /*006c*/ 	.word	0x00000008
.L_132:


//--------------------- .nv.info._ZN3cub18CUB_300001_SM_10006detail11EmptyKernelIvEEvv --------------------------
	.section	.nv.info._ZN3cub18CUB_300001_SM_10006detail11EmptyKernelIvEEvv,"",@"SHT_CUDA_INFO"
	.sectionflags	@""
	.align	4


	//----- nvinfo : EIATTR_CUDA_API_VERSION
	.align		4
        /*0000*/ 	.byte	0x04, 0x37
        /*0002*/ 	.short	(.L_134 - .L_133)
.L_133:
        /*0004*/ 	.word	0x00000082


	//----- nvinfo : EIATTR_SPARSE_MMA_MASK
	.align		4
.L_134:
        /*0008*/ 	.byte	0x03, 0x50
        /*000a*/ 	.short	0x0000


	//----- nvinfo : EIATTR_MAXREG_COUNT
	.align		4
        /*000c*/ 	.byte	0x03, 0x1b
        /*000e*/ 	.short	0x00ff


	//----- nvinfo : EIATTR_MERCURY_ISA_VERSION
	.align		4
        /*0010*/ 	.byte	0x03, 0x5f
        /*0012*/ 	.short	0x0101


	//----- nvinfo : EIATTR_VRC_CTA_INIT_COUNT
	.align		4
        /*0014*/ 	.byte	0x02, 0x4a
	.zero		1
	.zero		1


	//----- nvinfo : EIATTR_EXIT_INSTR_OFFSETS
	.align		4
        /*0018*/ 	.byte	0x04, 0x1c
        /*001a*/ 	.short	(.L_136 - .L_135)


	//   ....[0]....
.L_135:
        /*001c*/ 	.word	0x00000010


	//----- nvinfo : EIATTR_SW_WAR
	.align		4
.L_136:
        /*0020*/ 	.byte	0x04, 0x36
        /*0022*/ 	.short	(.L_138 - .L_137)
.L_137:
        /*0024*/ 	.word	0x00000008
.L_138:


//--------------------- .nv.callgraph             --------------------------
	.section	.nv.callgraph,"",@"SHT_CUDA_CALLGRAPH"
	.align	4
	.sectionentsize	8
	.align		4
        /*0000*/ 	.word	0x00000000
	.align		4
        /*0004*/ 	.word	0xffffffff
	.align		4
        /*0008*/ 	.word	0x00000000
	.align		4
        /*000c*/ 	.word	0xfffffffe
	.align		4
        /*0010*/ 	.word	0x00000000
	.align		4
        /*0014*/ 	.word	0xfffffffd
	.align		4
        /*0018*/ 	.word	0x00000000
	.align		4
        /*001c*/ 	.word	0xfffffffc


//--------------------- .nv.constant4             --------------------------
	.section	.nv.constant4,"a",@progbits
	.align	8
	.align		8
.nv.constant4:
        /*0000*/ 	.dword	_ZN30_INTERNAL_412823c1_4_k_cu_main4cuda3std3__45__cpo5beginE
	.align		8
        /*0008*/ 	.dword	_ZN30_INTERNAL_412823c1_4_k_cu_main4cuda3std3__45__cpo3endE
	.align		8
        /*0010*/ 	.dword	_ZN30_INTERNAL_412823c1_4_k_cu_main4cuda3std3__45__cpo6cbeginE
	.align		8
        /*0018*/ 	.dword	_ZN30_INTERNAL_412823c1_4_k_cu_main4cuda3std3__45__cpo4cendE
	.align		8
        /*0020*/ 	.dword	_ZN30_INTERNAL_412823c1_4_k_cu_main4cuda3std3__45__cpo6rbeginE
	.align		8
        /*0028*/ 	.dword	_ZN30_INTERNAL_412823c1_4_k_cu_main4cuda3std3__45__cpo4rendE
	.align		8
        /*0030*/ 	.dword	_ZN30_INTERNAL_412823c1_4_k_cu_main4cuda3std3__45__cpo7crbeginE
	.align		8
        /*0038*/ 	.dword	_ZN30_INTERNAL_412823c1_4_k_cu_main4cuda3std3__45__cpo5crendE
	.align		8
        /*0040*/ 	.dword	_ZN30_INTERNAL_412823c1_4_k_cu_main4cuda3std3__432_GLOBAL__N__412823c1_4_k_cu_main6ignoreE
	.align		8
        /*0048*/ 	.dword	_ZN30_INTERNAL_412823c1_4_k_cu_main4cuda3std3__419piecewise_constructE
	.align		8
        /*0050*/ 	.dword	_ZN30_INTERNAL_412823c1_4_k_cu_main4cuda3std3__48in_placeE
	.align		8
        /*0058*/ 	.dword	_ZN30_INTERNAL_412823c1_4_k_cu_main4cuda3std3__420unreachable_sentinelE
	.align		8
        /*0060*/ 	.dword	_ZN30_INTERNAL_412823c1_4_k_cu_main4cuda3std3__47nulloptE
	.align		8
        /*0068*/ 	.dword	_ZN30_INTERNAL_412823c1_4_k_cu_main4cuda3std3__48unexpectE
	.align		8
        /*0070*/ 	.dword	_ZN30_INTERNAL_412823c1_4_k_cu_main4cuda3std6ranges3__45__cpo4swapE
	.align		8
        /*0078*/ 	.dword	_ZN30_INTERNAL_412823c1_4_k_cu_main4cuda3std6ranges3__45__cpo9iter_moveE
	.align		8
        /*0080*/ 	.dword	_ZN30_INTERNAL_412823c1_4_k_cu_main4cuda3std6ranges3__45__cpo5beginE
	.align		8
        /*0088*/ 	.dword	_ZN30_INTERNAL_412823c1_4_k_cu_main4cuda3std6ranges3__45__cpo3endE
	.align		8
        /*0090*/ 	.dword	_ZN30_INTERNAL_412823c1_4_k_cu_main4cuda3std6ranges3__45__cpo6cbeginE
	.align		8
        /*0098*/ 	.dword	_ZN30_INTERNAL_412823c1_4_k_cu_main4cuda3std6ranges3__45__cpo4cendE
	.align		8
        /*00a0*/ 	.dword	_ZN30_INTERNAL_412823c1_4_k_cu_main4cuda3std6ranges3__45__cpo7advanceE
	.align		8
        /*00a8*/ 	.dword	_ZN30_INTERNAL_412823c1_4_k_cu_main4cuda3std6ranges3__45__cpo9iter_swapE
	.align		8
        /*00b0*/ 	.dword	_ZN30_INTERNAL_412823c1_4_k_cu_main4cuda3std6ranges3__45__cpo4nextE
	.align		8
        /*00b8*/ 	.dword	_ZN30_INTERNAL_412823c1_4_k_cu_main4cuda3std6ranges3__45__cpo4prevE
	.align		8
        /*00c0*/ 	.dword	_ZN30_INTERNAL_412823c1_4_k_cu_main4cuda3std6ranges3__45__cpo4dataE
	.align		8
        /*00c8*/ 	.dword	_ZN30_INTERNAL_412823c1_4_k_cu_main4cuda3std6ranges3__45__cpo5cdataE
	.align		8
        /*00d0*/ 	.dword	_ZN30_INTERNAL_412823c1_4_k_cu_main4cuda3std6ranges3__45__cpo4sizeE
	.align		8
        /*00d8*/ 	.dword	_ZN30_INTERNAL_412823c1_4_k_cu_main4cuda3std6ranges3__45__cpo5ssizeE
	.align		8
        /*00e0*/ 	.dword	_ZN30_INTERNAL_412823c1_4_k_cu_main4cuda3std6ranges3__45__cpo8distanceE
	.align		8
        /*00e8*/ 	.dword	_ZN30_INTERNAL_412823c1_4_k_cu_main6thrust24THRUST_300001_SM_1000_NS8cuda_cub3parE
	.align		8
        /*00f0*/ 	.dword	_ZN30_INTERNAL_412823c1_4_k_cu_main6thrust24THRUST_300001_SM_1000_NS8cuda_cub10par_nosyncE
	.align		8
        /*00f8*/ 	.dword	_ZN30_INTERNAL_412823c1_4_k_cu_main6thrust24THRUST_300001_SM_1000_NS6system6detail10sequential3seqE
	.align		8
        /*0100*/ 	.dword	_ZN30_INTERNAL_412823c1_4_k_cu_main6thrust24THRUST_300001_SM_1000_NS12placeholders2_1E
	.align		8
        /*0108*/ 	.dword	_ZN30_INTERNAL_412823c1_4_k_cu_main6thrust24THRUST_300001_SM_1000_NS12placeholders2_2E
	.align		8
        /*0110*/ 	.dword	_ZN30_INTERNAL_412823c1_4_k_cu_main6thrust24THRUST_300001_SM_1000_NS12placeholders2_3E
	.align		8
        /*0118*/ 	.dword	_ZN30_INTERNAL_412823c1_4_k_cu_main6thrust24THRUST_300001_SM_1000_NS12placeholders2_4E
	.align		8
        /*0120*/ 	.dword	_ZN30_INTERNAL_412823c1_4_k_cu_main6thrust24THRUST_300001_SM_1000_NS12placeholders2_5E
	.align		8
        /*0128*/ 	.dword	_ZN30_INTERNAL_412823c1_4_k_cu_main6thrust24THRUST_300001_SM_1000_NS12placeholders2_6E
	.align		8
        /*0130*/ 	.dword	_ZN30_INTERNAL_412823c1_4_k_cu_main6thrust24THRUST_300001_SM_1000_NS12placeholders2_7E
	.align		8
        /*0138*/ 	.dword	_ZN30_INTERNAL_412823c1_4_k_cu_main6thrust24THRUST_300001_SM_1000_NS12placeholders2_8E
	.align		8
        /*0140*/ 	.dword	_ZN30_INTERNAL_412823c1_4_k_cu_main6thrust24THRUST_300001_SM_1000_NS12placeholders2_9E
	.align		8
        /*0148*/ 	.dword	_ZN30_INTERNAL_412823c1_4_k_cu_main6thrust24THRUST_300001_SM_1000_NS12placeholders3_10E
	.align		8
        /*0150*/ 	.dword	_ZN30_INTERNAL_412823c1_4_k_cu_main6thrust24THRUST_300001_SM_1000_NS3seqE


//--------------------- .text._ZN3cub18CUB_300001_SM_10006detail9transform16transform_kernelINS2_10policy_hubILb1EN4cuda3std3__45tupleIJN6thrust24THRUST_300001_SM_1000_NS17counting_iteratorIfNSA_11use_defaultESC_SC_EEEEEE10policy1000El12DistanceFromNSA_6detail15normal_iteratorINSA_10device_ptrIfEEEEJSD_EEEvT0_iT1_T2_DpNS2_10kernel_argIT3_EE --------------------------
	.section	.text._ZN3cub18CUB_300001_SM_10006detail9transform16transform_kernelINS2_10policy_hubILb1EN4cuda3std3__45tupleIJN6thrust24THRUST_300001_SM_1000_NS17counting_iteratorIfNSA_11use_defaultESC_SC_EEEEEE10policy1000El12DistanceFromNSA_6detail15normal_iteratorINSA_10device_ptrIfEEEEJSD_EEEvT0_iT1_T2_DpNS2_10kernel_argIT3_EE,"ax",@progbits
	.align	128
        .global         _ZN3cub18CUB_300001_SM_10006detail9transform16transform_kernelINS2_10policy_hubILb1EN4cuda3std3__45tupleIJN6thrust24THRUST_300001_SM_1000_NS17counting_iteratorIfNSA_11use_defaultESC_SC_EEEEEE10policy1000El12DistanceFromNSA_6detail15normal_iteratorINSA_10device_ptrIfEEEEJSD_EEEvT0_iT1_T2_DpNS2_10kernel_argIT3_EE
        .type           _ZN3cub18CUB_300001_SM_10006detail9transform16transform_kernelINS2_10policy_hubILb1EN4cuda3std3__45tupleIJN6thrust24THRUST_300001_SM_1000_NS17counting_iteratorIfNSA_11use_defaultESC_SC_EEEEEE10policy1000El12DistanceFromNSA_6detail15normal_iteratorINSA_10device_ptrIfEEEEJSD_EEEvT0_iT1_T2_DpNS2_10kernel_argIT3_EE,@function
        .size           _ZN3cub18CUB_300001_SM_10006detail9transform16transform_kernelINS2_10policy_hubILb1EN4cuda3std3__45tupleIJN6thrust24THRUST_300001_SM_1000_NS17counting_iteratorIfNSA_11use_defaultESC_SC_EEEEEE10policy1000El12DistanceFromNSA_6detail15normal_iteratorINSA_10device_ptrIfEEEEJSD_EEEvT0_iT1_T2_DpNS2_10kernel_argIT3_EE,(.L_x_208 - _ZN3cub18CUB_300001_SM_10006detail9transform16transform_kernelINS2_10policy_hubILb1EN4cuda3std3__45tupleIJN6thrust24THRUST_300001_SM_1000_NS17counting_iteratorIfNSA_11use_defaultESC_SC_EEEEEE10policy1000El12DistanceFromNSA_6detail15normal_iteratorINSA_10device_ptrIfEEEEJSD_EEEvT0_iT1_T2_DpNS2_10kernel_argIT3_EE)
        .other          _ZN3cub18CUB_300001_SM_10006detail9transform16transform_kernelINS2_10policy_hubILb1EN4cuda3std3__45tupleIJN6thrust24THRUST_300001_SM_1000_NS17counting_iteratorIfNSA_11use_defaultESC_SC_EEEEEE10policy1000El12DistanceFromNSA_6detail15normal_iteratorINSA_10device_ptrIfEEEEJSD_EEEvT0_iT1_T2_DpNS2_10kernel_argIT3_EE,@"STO_CUDA_ENTRY STV_DEFAULT"
_ZN3cub18CUB_300001_SM_10006detail9transform16transform_kernelINS2_10policy_hubILb1EN4cuda3std3__45tupleIJN6thrust24THRUST_300001_SM_1000_NS17counting_iteratorIfNSA_11use_defaultESC_SC_EEEEEE10policy1000El12DistanceFromNSA_6detail15normal_iteratorINSA_10device_ptrIfEEEEJSD_EEEvT0_iT1_T2_DpNS2_10kernel_argIT3_EE:
.text._ZN3cub18CUB_300001_SM_10006detail9transform16transform_kernelINS2_10policy_hubILb1EN4cuda3std3__45tupleIJN6thrust24THRUST_300001_SM_1000_NS17counting_iteratorIfNSA_11use_defaultESC_SC_EEEEEE10policy1000El12DistanceFromNSA_6detail15normal_iteratorINSA_10device_ptrIfEEEEJSD_EEEvT0_iT1_T2_DpNS2_10kernel_argIT3_EE:
[----:B------:R-:W-:Y:S08]  /*0000*/  LDC R1, c[0x0][0x37c] ;  /* 0x0000df00ff017b82 */ /* 0x000ff00000000800 */
[----:B------:R-:W0:Y:S01]  /*0010*/  LDC R10, c[0x0][0x388] ;  /* 0x0000e200ff0a7b82 */ /* 0x000e220000000800 */
[----:B------:R-:W1:Y:S07]  /*0020*/  LDCU.64 UR6, c[0x0][0x380] ;  /* 0x00007000ff0677ac */ /* 0x000e6e0008000a00 */
[----:B------:R-:W2:Y:S08]  /*0030*/  S2UR UR4, SR_CTAID.X ;  /* 0x00000000000479c3 */ /* 0x000eb00000002500 */
[----:B------:R-:W3:Y:S01]  /*0040*/  LDC.64 R14, c[0x0][0x398] ;  /* 0x0000e600ff0e7b82 */ /* 0x000ee20000000a00 */
[----:B0-----:R-:W-:-:S04]  /*0050*/  SHF.L.U32 R0, R10, 0x7, RZ ;  /* 0x000000070a007819 */ /* 0x001fc800000006ff */
[----:B------:R-:W-:Y:S01]  /*0060*/  SHF.R.S32.HI R5, RZ, 0x1f, R0 ;  /* 0x0000001fff057819 */ /* 0x000fe20000011400 */
[----:B--2---:R-:W-:-:S04]  /*0070*/  IMAD.WIDE.U32 R2, R0, UR4, RZ ;  /* 0x0000000400027c25 */ /* 0x004fc8000f8e00ff */
[----:B------:R-:W-:Y:S01]  /*0080*/  IMAD R7, R5, UR4, RZ ;  /* 0x0000000405077c24 */ /* 0x000fe2000f8e02ff */
[C---:B-1----:R-:W-:Y:S01]  /*0090*/  IADD3 R9, P0, PT, -R2.reuse, UR6, RZ ;  /* 0x0000000602097c10 */ /* 0x042fe2000ff1e1ff */
[----:B------:R-:W-:Y:S01]  /*00a0*/  IMAD.MOV.U32 R6, RZ, RZ, R2 ;  /* 0x000000ffff067224 */ /* 0x000fe200078e0002 */
[----:B------:R-:W0:Y:S01]  /*00b0*/  LDCU UR4, c[0x0][0x3a0] ;  /* 0x00007400ff0477ac */ /* 0x000e220008000800 */
[----:B---3--:R-:W-:Y:S02]  /*00c0*/  LEA R14, P1, R2, R14, 0x2 ;  /* 0x0000000e020e7211 */ /* 0x008fe400078210ff */
[----:B------:R-:W-:-:S04]  /*00d0*/  IADD3 R7, PT, PT, R3, R7, RZ ;  /* 0x0000000703077210 */ /* 0x000fc80007ffe0ff */
[----:B------:R-:W-:Y:S01]  /*00e0*/  IADD3.X R8, PT, PT, ~R7, UR7, RZ, P0, !PT ;  /* 0x0000000707087c10 */ /* 0x000fe200087fe5ff */
[----:B------:R-:W0:Y:S01]  /*00f0*/  I2F.S64 R4, R6 ;  /* 0x0000000600047312 */ /* 0x000e220000301400 */
[----:B------:R-:W-:Y:S01]  /*0100*/  ISETP.LT.U32.AND P0, PT, R9, R0, PT ;  /* 0x000000000900720c */ /* 0x000fe20003f01070 */
[----:B------:R-:W1:Y:S01]  /*0110*/  LDCU.64 UR6, c[0x0][0x358] ;  /* 0x00006b00ff0677ac */ /* 0x000e620008000a00 */
[----:B------:R-:W-:Y:S02]  /*0120*/  LEA.HI.X R15, R2, R15, R7, 0x2, P1 ;  /* 0x0000000f020f7211 */ /* 0x000fe400008f1407 */
[----:B------:R-:W-:-:S04]  /*0130*/  ISETP.LT.AND.EX P0, PT, R8, R5, PT, P0 ;  /* 0x000000050800720c */ /* 0x000fc80003f01300 */
[----:B------:R-:W-:-:S04]  /*0140*/  SEL R3, R9, R0, P0 ;  /* 0x0000000009037207 */ /* 0x000fc80000000000 */
[----:B------:R-:W-:Y:S01]  /*0150*/  ISETP.NE.AND P0, PT, R0, R3, PT ;  /* 0x000000030000720c */ /* 0x000fe20003f05270 */
[----:B0-----:R-:W-:-:S12]  /*0160*/  FADD R4, R4, UR4 ;  /* 0x0000000404047e21 */ /* 0x001fd80008000000 */
[----:B-1----:R-:W-:Y:S05]  /*0170*/  @!P0 BRA `(.L_x_0) ;  /* 0x0000001000b48947 */ /* 0x002fea0003800000 */
[----:B------:R-:W-:-:S13]  /*0180*/  ISETP.GE.AND P0, PT, R10, 0x1, PT ;  /* 0x000000010a00780c */ /* 0x000fda0003f06270 */
[----:B------:R-:W-:Y:S05]  /*0190*/  @!P0 EXIT ;  /* 0x000000000000894d */ /* 0x000fea0003800000 */
[----:B------:R-:W0:Y:S01]  /*01a0*/  LDCU UR4, c[0x0][0x390] ;  /* 0x00007200ff0477ac */ /* 0x000e220008000800 */
[----:B------:R-:W1:Y:S01]  /*01b0*/  S2R R5, SR_TID.X ;  /* 0x0000000000057919 */ /* 0x000e620000002100 */
[C---:B------:R-:W-:Y:S01]  /*01c0*/  ISETP.GE.U32.AND P0, PT, R10.reuse, 0x4, PT ;  /* 0x000000040a00780c */ /* 0x040fe20003f06070 */
[----:B------:R-:W-:Y:S01]  /*01d0*/  HFMA2 R8, -RZ, RZ, 0, 0 ;  /* 0x00000000ff087431 */ /* 0x000fe200000001ff */
[----:B------:R-:W-:Y:S01]  /*01e0*/  LOP3.LUT R6, R10, 0x3, RZ, 0xc0, !PT ;  /* 0x000000030a067812 */ /* 0x000fe200078ec0ff */
[----:B0-----:R-:W-:-:S06]  /*01f0*/  UIADD3 UR4, UPT, UPT, UR4, -0x1, URZ ;  /* 0xffffffff04047890 */ /* 0x001fcc000fffe0ff */
[----:B------:R-:W-:-:S04]  /*0200*/  I2FP.F32.S32 R7, UR4 ;  /* 0x0000000400077c45 */ /* 0x000fc80008201400 */
[----:B------:R-:W-:Y:S05]  /*0210*/  @!P0 BRA `(.L_x_1) ;  /* 0x0000000800908947 */ /* 0x000fea0003800000 */
[----:B------:R-:W-:Y:S01]  /*0220*/  IADD3 R12, P0, PT, R14, 0x400, RZ ;  /* 0x000004000e0c7810 */ /* 0x000fe20007f1e0ff */
[----:B-1----:R-:W-:Y:S01]  /*0230*/  IMAD.MOV.U32 R9, RZ, RZ, R5 ;  /* 0x000000ffff097224 */ /* 0x002fe200078e0005 */
[----:B------:R-:W-:Y:S01]  /*0240*/  LOP3.LUT R8, R10, 0x7ffffffc, RZ, 0xc0, !PT ;  /* 0x7ffffffc0a087812 */ /* 0x000fe200078ec0ff */
[----:B------:R-:W0:Y:S01]  /*0250*/  LDCU UR4, c[0x0][0x38c] ;  /* 0x00007180ff0477ac */ /* 0x000e220008000800 */
[----:B------:R-:W-:Y:S02]  /*0260*/  IADD3 R10, PT, PT, R5, 0x100, RZ ;  /* 0x00000100050a7810 */ /* 0x000fe40007ffe0ff */
[----:B------:R-:W-:Y:S02]  /*0270*/  IADD3.X R13, PT, PT, RZ, R15, RZ, P0, !PT ;  /* 0x0000000fff0d7210 */ /* 0x000fe400007fe4ff */
[----:B------:R-:W-:-:S07]  /*0280*/  IADD3 R11, PT, PT, -R8, RZ, RZ ;  /* 0x000000ff080b7210 */ /* 0x000fce0007ffe1ff */
.L_x_30:
[----:B------:R-:W-:Y:S01]  /*0290*/  VIADD R0, R10, 0xffffff00 ;  /* 0xffffff000a007836 */ /* 0x000fe20000000000 */
[----:B------:R-:W-:Y:S01]  /*02a0*/  BSSY.RECONVERGENT B2, `(.L_x_2) ;  /* 0x0000025000027945 */ /* 0x000fe20003800200 */
[----:B0123--:R-:W-:-:S03]  /*02b0*/  IMAD.WIDE R16, R9, 0x4, R12 ;  /* 0x0000000409107825 */ /* 0x00ffc600078e020c */
[----:B------:R-:W-:-:S13]  /*02c0*/  ISETP.GE.AND P0, PT, R0, R3, PT ;  /* 0x000000030000720c */ /* 0x000fda0003f06270 */
[----:B------:R-:W-:Y:S05]  /*02d0*/  @P0 BRA `(.L_x_3) ;  /* 0x0000000000840947 */ /* 0x000fea0003800000 */
[----:B------:R-:W1:Y:S01]  /*02e0*/  MUFU.RCP R2, R7 ;  /* 0x0000000700027308 */ /* 0x000e620000001000 */
[----:B------:R-:W-:Y:S01]  /*02f0*/  I2FP.F32.S32 R19, R0 ;  /* 0x0000000000137245 */ /* 0x000fe20000201400 */
[----:B------:R-:W-:Y:S04]  /*0300*/  BSSY.RECONVERGENT B3, `(.L_x_4) ;  /* 0x000000d000037945 */ /* 0x000fe80003800200 */
[----:B------:R-:W-:-:S04]  /*0310*/  FADD R0, R4, R19 ;  /* 0x0000001304007221 */ /* 0x000fc80000000000 */
[----:B------:R-:W2:Y:S01]  /*0320*/  FCHK P0, R0, R7 ;  /* 0x0000000700007302 */ /* 0x000ea20000000000 */
[----:B-1----:R-:W-:-:S04]  /*0330*/  FFMA R21, -R7, R2, 1 ;  /* 0x3f80000007157423 */ /* 0x002fc80000000102 */
[----:B------:R-:W-:-:S04]  /*0340*/  FFMA R21, R2, R21, R2 ;  /* 0x0000001502157223 */ /* 0x000fc80000000002 */
[----:B------:R-:W-:-:S04]  /*0350*/  FFMA R2, R0, R21, RZ ;  /* 0x0000001500027223 */ /* 0x000fc800000000ff */
[----:B------:R-:W-:-:S04]  /*0360*/  FFMA R18, -R7, R2, R0 ;  /* 0x0000000207127223 */ /* 0x000fc80000000100 */
[----:B------:R-:W-:Y:S01]  /*0370*/  FFMA R2, R21, R18, R2 ;  /* 0x0000001215027223 */ /* 0x000fe20000000002 */
[----:B--2---:R-:W-:Y:S06]  /*0380*/  @!P0 BRA `(.L_x_5) ;  /* 0x0000000000108947 */ /* 0x004fec0003800000 */
[----:B------:R-:W-:Y:S02]  /*0390*/  MOV R24, R7 ;  /* 0x0000000700187202 */ /* 0x000fe40000000f00 */
[----:B------:R-:W-:-:S07]  /*03a0*/  MOV R2, 0x3c0 ;  /* 0x000003c000027802 */ /* 0x000fce0000000f00 */
[----:B0-----:R-:W-:Y:S05]  /*03b0*/  CALL.REL.NOINC `($__internal_1_$__cuda_sm3x_div_rn_noftz_f32_slowpath) ;  /* 0x0000002000c87944 */ /* 0x001fea0003c00000 */
[----:B------:R-:W-:-:S07]  /*03c0*/  MOV R2, R0 ;  /* 0x0000000000027202 */ /* 0x000fce0000000f00 */
.L_x_5:
[----:B0-----:R-:W-:Y:S05]  /*03d0*/  BSYNC.RECONVERGENT B3 ;  /* 0x0000000000037941 */ /* 0x001fea0003800200 */
.L_x_4:
[----:B------:R-:W-:Y:S01]  /*03e0*/  FADD R2, R2, -UR4 ;  /* 0x8000000402027e21 */ /* 0x000fe20008000000 */
[----:B------:R-:W-:Y:S03]  /*03f0*/  BSSY.RECONVERGENT B0, `(.L_x_6) ;  /* 0x000000e000007945 */ /* 0x000fe60003800200 */
[----:B------:R-:W-:-:S04]  /*0400*/  FMUL R0, R2, R2 ;  /* 0x0000000202007220 */ /* 0x000fc80000400000 */
[----:B------:R-:W-:Y:S01]  /*0410*/  VIADD R2, R0, 0xf3000000 ;  /* 0xf300000000027836 */ /* 0x000fe20000000000 */
[----:B------:R0:W1:Y:S04]  /*0420*/  MUFU.RSQ R19, R0 ;  /* 0x0000000000137308 */ /* 0x0000680000001400 */
[----:B------:R-:W-:-:S13]  /*0430*/  ISETP.GT.U32.AND P0, PT, R2, 0x727fffff, PT ;  /* 0x727fffff0200780c */ /* 0x000fda0003f04070 */
[----:B01----:R-:W-:Y:S05]  /*0440*/  @!P0 BRA `(.L_x_7) ;  /* 0x0000000000108947 */ /* 0x003fea0003800000 */
[----:B------:R-:W-:Y:S02]  /*0450*/  MOV R2, R0 ;  /* 0x0000000000027202 */ /* 0x000fe40000000f00 */
[----:B------:R-:W-:-:S07]  /*0460*/  MOV R0, 0x480 ;  /* 0x0000048000007802 */ /* 0x000fce0000000f00 */
[----:B------:R-:W-:Y:S05]  /*0470*/  CALL.REL.NOINC `($__internal_0_$__cuda_sm20_sqrt_rn_f32_slowpath) ;  /* 0x0000002000407944 */ /* 0x000fea0003c00000 */
[----:B------:R-:W-:Y:S05]  /*0480*/  BRA `(.L_x_8) ;  /* 0x0000000000107947 */ /* 0x000fea0003800000 */
.L_x_7:
[----:B------:R-:W-:Y:S01]  /*0490*/  FMUL.FTZ R23, R0, R19 ;  /* 0x0000001300177220 */ /* 0x000fe20000410000 */
[----:B------:R-:W-:-:S03]  /*04a0*/  FMUL.FTZ R2, R19, 0.5 ;  /* 0x3f00000013027820 */ /* 0x000fc60000410000 */
[----:B------:R-:W-:-:S04]  /*04b0*/  FFMA R0, -R23, R23, R0 ;  /* 0x0000001717007223 */ /* 0x000fc80000000100 */
[----:B------:R-:W-:-:S07]  /*04c0*/  FFMA R23, R0, R2, R23 ;  /* 0x0000000200177223 */ /* 0x000fce0000000017 */
.L_x_8:
[----:B------:R-:W-:Y:S05]  /*04d0*/  BSYNC.RECONVERGENT B0 ;  /* 0x0000000000007941 */ /* 0x000fea0003800200 */
.L_x_6:
[----:B------:R1:W-:Y:S02]  /*04e0*/  STG.E desc[UR6][R16.64+-0x400], R23 ;  /* 0xfffc001710007986 */ /* 0x0003e4000c101906 */
.L_x_3:
[----:B0-----:R-:W-:Y:S05]  /*04f0*/  BSYNC.RECONVERGENT B2 ;  /* 0x0000000000027941 */ /* 0x001fea0003800200 */
.L_x_2:
[----:B------:R-:W-:Y:S01]  /*0500*/  IADD3 R0, PT, PT, R10, -0x80, RZ ;  /* 0xffffff800a007810 */ /* 0x000fe20007ffe0ff */
[----:B------:R-:W-:Y:S03]  /*0510*/  BSSY.RECONVERGENT B2, `(.L_x_9) ;  /* 0x0000024000027945 */ /* 0x000fe60003800200 */
[----:B------:R-:W-:-:S13]  /*0520*/  ISETP.GE.AND P0, PT, R0, R3, PT ;  /* 0x000000030000720c */ /* 0x000fda0003f06270 */
[----:B------:R-:W-:Y:S05]  /*0530*/  @P0 BRA `(.L_x_10) ;  /* 0x0000000000840947 */ /* 0x000fea0003800000 */
[----:B------:R-:W0:Y:S01]  /*0540*/  MUFU.RCP R2, R7 ;  /* 0x0000000700027308 */ /* 0x000e220000001000 */
[----:B------:R-:W-:Y:S01]  /*0550*/  I2FP.F32.S32 R19, R0 ;  /* 0x0000000000137245 */ /* 0x000fe20000201400 */
[----:B------:R-:W-:Y:S04]  /*0560*/  BSSY.RECONVERGENT B3, `(.L_x_11) ;  /* 0x000000d000037945 */ /* 0x000fe80003800200 */
[----:B------:R-:W-:-:S04]  /*0570*/  FADD R18, R4, R19 ;  /* 0x0000001304127221 */ /* 0x000fc80000000000 */
[----:B------:R-:W2:Y:S01]  /*0580*/  FCHK P0, R18, R7 ;  /* 0x0000000712007302 */ /* 0x000ea20000000000 */
[----:B0-----:R-:W-:-:S04]  /*0590*/  FFMA R21, -R7, R2, 1 ;  /* 0x3f80000007157423 */ /* 0x001fc80000000102 */
[----:B------:R-:W-:-:S04]  /*05a0*/  FFMA R0, R2, R21, R2 ;  /* 0x0000001502007223 */ /* 0x000fc80000000002 */
[----:B------:R-:W-:-:S04]  /*05b0*/  FFMA R2, R0, R18, RZ ;  /* 0x0000001200027223 */ /* 0x000fc800000000ff */
[----:B------:R-:W-:-:S04]  /*05c0*/  FFMA R19, -R7, R2, R18 ;  /* 0x0000000207137223 */ /* 0x000fc80000000112 */
[----:B------:R-:W-:Y:S01]  /*05d0*/  FFMA R0, R0, R19, R2 ;  /* 0x0000001300007223 */ /* 0x000fe20000000002 */
[----:B--2---:R-:W-:Y:S06]  /*05e0*/  @!P0 BRA `(.L_x_12) ;  /* 0x0000000000108947 */ /* 0x004fec0003800000 */
[----:B------:R-:W-:Y:S01]  /*05f0*/  MOV R0, R18 ;  /* 0x0000001200007202 */ /* 0x000fe20000000f00 */
[----:B------:R-:W-:Y:S01]  /*0600*/  IMAD.MOV.U32 R24, RZ, RZ, R7 ;  /* 0x000000ffff187224 */ /* 0x000fe200078e0007 */
[----:B------:R-:W-:-:S07]  /*0610*/  MOV R2, 0x630 ;  /* 0x0000063000027802 */ /* 0x000fce0000000f00 */
[----:B-1----:R-:W-:Y:S05]  /*0620*/  CALL.REL.NOINC `($__internal_1_$__cuda_sm3x_div_rn_noftz_f32_slowpath) ;  /* 0x00000020002c7944 */ /* 0x002fea0003c00000 */
.L_x_12:
[----:B------:R-:W-:Y:S05]  /*0630*/  BSYNC.RECONVERGENT B3 ;  /* 0x0000000000037941 */ /* 0x000fea0003800200 */
.L_x_11:
[----:B------:R-:W-:Y:S01]  /*0640*/  FADD R0, R0, -UR4 ;  /* 0x8000000400007e21 */ /* 0x000fe20008000000 */
[----:B------:R-:W-:Y:S03]  /*0650*/  BSSY.RECONVERGENT B0, `(.L_x_13) ;  /* 0x000000e000007945 */ /* 0x000fe60003800200 */
[----:B------:R-:W-:-:S04]  /*0660*/  FMUL R0, R0, R0 ;  /* 0x0000000000007220 */ /* 0x000fc80000400000 */
[----:B------:R0:W2:Y:S01]  /*0670*/  MUFU.RSQ R19, R0 ;  /* 0x0000000000137308 */ /* 0x0000a20000001400 */
[----:B------:R-:W-:-:S04]  /*0680*/  IADD3 R2, PT, PT, R0, -0xd000000, RZ ;  /* 0xf300000000027810 */ /* 0x000fc80007ffe0ff */
[----:B------:R-:W-:-:S13]  /*0690*/  ISETP.GT.U32.AND P0, PT, R2, 0x727fffff, PT ;  /* 0x727fffff0200780c */ /* 0x000fda0003f04070 */
[----:B0-2---:R-:W-:Y:S05]  /*06a0*/  @!P0 BRA `(.L_x_14) ;  /* 0x0000000000108947 */ /* 0x005fea0003800000 */
[----:B------:R-:W-:Y:S02]  /*06b0*/  MOV R2, R0 ;  /* 0x0000000000027202 */ /* 0x000fe40000000f00 */
[----:B------:R-:W-:-:S07]  /*06c0*/  MOV R0, 0x6e0 ;  /* 0x000006e000007802 */ /* 0x000fce0000000f00 */
[----:B-1----:R-:W-:Y:S05]  /*06d0*/  CALL.REL.NOINC `($__internal_0_$__cuda_sm20_sqrt_rn_f32_slowpath) ;  /* 0x0000001c00a87944 */ /* 0x002fea0003c00000 */
[----:B------:R-:W-:Y:S05]  /*06e0*/  BRA `(.L_x_15) ;  /* 0x0000000000107947 */ /* 0x000fea0003800000 */
.L_x_14:
[----:B-1----:R-:W-:Y:S01]  /*06f0*/  FMUL.FTZ R23, R0, R19 ;  /* 0x0000001300177220 */ /* 0x002fe20000410000 */
[----:B------:R-:W-:-:S03]  /*0700*/  FMUL.FTZ R2, R19, 0.5 ;  /* 0x3f00000013027820 */ /* 0x000fc60000410000 */
[----:B------:R-:W-:-:S04]  /*0710*/  FFMA R0, -R23, R23, R0 ;  /* 0x0000001717007223 */ /* 0x000fc80000000100 */
[----:B------:R-:W-:-:S07]  /*0720*/  FFMA R23, R0, R2, R23 ;  /* 0x0000000200177223 */ /* 0x000fce0000000017 */
.L_x_15:
[----:B------:R-:W-:Y:S05]  /*0730*/  BSYNC.RECONVERGENT B0 ;  /* 0x0000000000007941 */ /* 0x000fea0003800200 */
.L_x_13:
[----:B------:R0:W-:Y:S02]  /*0740*/  STG.E desc[UR6][R16.64+-0x200], R23 ;  /* 0xfffe001710007986 */ /* 0x0001e4000c101906 */
.L_x_10:
[----:B------:R-:W-:Y:S05]  /*0750*/  BSYNC.RECONVERGENT B2 ;  /* 0x0000000000027941 */ /* 0x000fea0003800200 */
.L_x_9:
[C---:B------:R-:W-:Y:S01]  /*0760*/  ISETP.GE.AND P0, PT, R10.reuse, R3, PT ;  /* 0x000000030a00720c */ /* 0x040fe20003f06270 */
[----:B------:R-:W-:Y:S01]  /*0770*/  BSSY.RECONVERGENT B2, `(.L_x_16) ;  /* 0x0000024000027945 */ /* 0x000fe20003800200 */
[----:B------:R-:W-:-:S11]  /*0780*/  IADD3 R18, PT, PT, R10, 0x80, RZ ;  /* 0x000000800a127810 */ /* 0x000fd60007ffe0ff */
[----:B------:R-:W-:Y:S05]  /*0790*/  @P0 BRA `(.L_x_17) ;  /* 0x0000000000840947 */ /* 0x000fea0003800000 */
[----:B------:R-:W2:Y:S01]  /*07a0*/  MUFU.RCP R0, R7 ;  /* 0x0000000700007308 */ /* 0x000ea20000001000 */
[----:B------:R-:W-:Y:S01]  /*07b0*/  I2FP.F32.S32 R19, R10 ;  /* 0x0000000a00137245 */ /* 0x000fe20000201400 */
[----:B------:R-:W-:Y:S04]  /*07c0*/  BSSY.RECONVERGENT B3, `(.L_x_18) ;  /* 0x000000d000037945 */ /* 0x000fe80003800200 */
[----:B------:R-:W-:-:S04]  /*07d0*/  FADD R20, R4, R19 ;  /* 0x0000001304147221 */ /* 0x000fc80000000000 */
[----:B------:R-:W3:Y:S01]  /*07e0*/  FCHK P0, R20, R7 ;  /* 0x0000000714007302 */ /* 0x000ee20000000000 */
[----:B--2---:R-:W-:-:S04]  /*07f0*/  FFMA R21, -R7, R0, 1 ;  /* 0x3f80000007157423 */ /* 0x004fc80000000100 */
[----:B------:R-:W-:-:S04]  /*0800*/  FFMA R0, R0, R21, R0 ;  /* 0x0000001500007223 */ /* 0x000fc80000000000 */
[----:B------:R-:W-:-:S04]  /*0810*/  FFMA R2, R0, R20, RZ ;  /* 0x0000001400027223 */ /* 0x000fc800000000ff */
[----:B------:R-:W-:-:S04]  /*0820*/  FFMA R19, -R7, R2, R20 ;  /* 0x0000000207137223 */ /* 0x000fc80000000114 */
[----:B------:R-:W-:Y:S01]  /*0830*/  FFMA R0, R0, R19, R2 ;  /* 0x0000001300007223 */ /* 0x000fe20000000002 */
[----:B---3--:R-:W-:Y:S06]  /*0840*/  @!P0 BRA `(.L_x_19) ;  /* 0x0000000000108947 */ /* 0x008fec0003800000 */
[----:B------:R-:W-:Y:S01]  /*0850*/  IMAD.MOV.U32 R0, RZ, RZ, R20 ;  /* 0x000000ffff007224 */ /* 0x000fe200078e0014 */
[----:B------:R-:W-:Y:S02]  /*0860*/  MOV R24, R7 ;  /* 0x0000000700187202 */ /* 0x000fe40000000f00 */
[----:B------:R-:W-:-:S07]  /*0870*/  MOV R2, 0x890 ;  /* 0x0000089000027802 */ /* 0x000fce0000000f00 */
[----:B01----:R-:W-:Y:S05]  /*0880*/  CALL.REL.NOINC `($__internal_1_$__cuda_sm3x_div_rn_noftz_f32_slowpath) ;  /* 0x0000001c00947944 */ /* 0x003fea0003c00000 */
.L_x_19:
[----:B------:R-:W-:Y:S05]  /*0890*/  BSYNC.RECONVERGENT B3 ;  /* 0x0000000000037941 */ /* 0x000fea0003800200 */
.L_x_18:
[----:B------:R-:W-:Y:S01]  /*08a0*/  FADD R0, R0, -UR4 ;  /* 0x8000000400007e21 */ /* 0x000fe20008000000 */
[----:B------:R-:W-:Y:S03]  /*08b0*/  BSSY.RECONVERGENT B0, `(.L_x_20) ;  /* 0x000000e000007945 */ /* 0x000fe60003800200 */
[----:B------:R-:W-:-:S04]  /*08c0*/  FMUL R0, R0, R0 ;  /* 0x0000000000007220 */ /* 0x000fc80000400000 */
[----:B------:R2:W3:Y:S01]  /*08d0*/  MUFU.RSQ R19, R0 ;  /* 0x0000000000137308 */ /* 0x0004e20000001400 */
[----:B------:R-:W-:-:S04]  /*08e0*/  IADD3 R2, PT, PT, R0, -0xd000000, RZ ;  /* 0xf300000000027810 */ /* 0x000fc80007ffe0ff */
[----:B------:R-:W-:-:S13]  /*08f0*/  ISETP.GT.U32.AND P0, PT, R2, 0x727fffff, PT ;  /* 0x727fffff0200780c */ /* 0x000fda0003f04070 */
[----:B--23--:R-:W-:Y:S05]  /*0900*/  @!P0 BRA `(.L_x_21) ;  /* 0x0000000000108947 */ /* 0x00cfea0003800000 */
[----:B------:R-:W-:Y:S02]  /*0910*/  MOV R2, R0 ;  /* 0x0000000000027202 */ /* 0x000fe40000000f00 */
[----:B------:R-:W-:-:S07]  /*0920*/  MOV R0, 0x940 ;  /* 0x0000094000007802 */ /* 0x000fce0000000f00 */
[----:B01----:R-:W-:Y:S05]  /*0930*/  CALL.REL.NOINC `($__internal_0_$__cuda_sm20_sqrt_rn_f32_slowpath) ;  /* 0x0000001c00107944 */ /* 0x003fea0003c00000 */
[----:B------:R-:W-:Y:S05]  /*0940*/  BRA `(.L_x_22) ;  /* 0x0000000000107947 */ /* 0x000fea0003800000 */
.L_x_21:
[----:B01----:R-:W-:Y:S01]  /*0950*/  FMUL.FTZ R23, R0, R19 ;  /* 0x0000001300177220 */ /* 0x003fe20000410000 */
[----:B------:R-:W-:-:S03]  /*0960*/  FMUL.FTZ R2, R19, 0.5 ;  /* 0x3f00000013027820 */ /* 0x000fc60000410000 */
[----:B------:R-:W-:-:S04]  /*0970*/  FFMA R0, -R23, R23, R0 ;  /* 0x0000001717007223 */ /* 0x000fc80000000100 */
[----:B------:R-:W-:-:S07]  /*0980*/  FFMA R23, R0, R2, R23 ;  /* 0x0000000200177223 */ /* 0x000fce0000000017 */
.L_x_22:
[----:B------:R-:W-:Y:S05]  /*0990*/  BSYNC.RECONVERGENT B0 ;  /* 0x0000000000007941 */ /* 0x000fea0003800200 */
.L_x_20:
[----:B------:R2:W-:Y:S02]  /*09a0*/  STG.E desc[UR6][R16.64], R23 ;  /* 0x0000001710007986 */ /* 0x0005e4000c101906 */
.L_x_17:
[----:B------:R-:W-:Y:S05]  /*09b0*/  BSYNC.RECONVERGENT B2 ;  /* 0x0000000000027941 */ /* 0x000fea0003800200 */
.L_x_16:
[----:B------:R-:W-:Y:S01]  /*09c0*/  ISETP.GE.AND P0, PT, R18, R3, PT ;  /* 0x000000031200720c */ /* 0x000fe20003f06270 */
[----:B------:R-:W-:-:S12]  /*09d0*/  BSSY.RECONVERGENT B2, `(.L_x_23) ;  /* 0x0000023000027945 */ /* 0x000fd80003800200 */
[----:B------:R-:W-:Y:S05]  /*09e0*/  @P0 BRA `(.L_x_24) ;  /* 0x0000000000840947 */ /* 0x000fea0003800000 */
[----:B------:R-:W3:Y:S01]  /*09f0*/  MUFU.RCP R0, R7 ;  /* 0x0000000700007308 */ /* 0x000ee20000001000 */
[----:B------:R-:W-:Y:S01]  /*0a00*/  I2FP.F32.S32 R19, R18 ;  /* 0x0000001200137245 */ /* 0x000fe20000201400 */
[----:B------:R-:W-:Y:S04]  /*0a10*/  BSSY.RECONVERGENT B3, `(.L_x_25) ;  /* 0x000000d000037945 */ /* 0x000fe80003800200 */
[----:B------:R-:W-:-:S04]  /*0a20*/  FADD R18, R4, R19 ;  /* 0x0000001304127221 */ /* 0x000fc80000000000 */
[----:B------:R-:W4:Y:S01]  /*0a30*/  FCHK P0, R18, R7 ;  /* 0x0000000712007302 */ /* 0x000f220000000000 */
[----:B---3--:R-:W-:-:S04]  /*0a40*/  FFMA R21, -R7, R0, 1 ;  /* 0x3f80000007157423 */ /* 0x008fc80000000100 */
[----:B------:R-:W-:-:S04]  /*0a50*/  FFMA R0, R0, R21, R0 ;  /* 0x0000001500007223 */ /* 0x000fc80000000000 */
[----:B------:R-:W-:-:S04]  /*0a60*/  FFMA R2, R0, R18, RZ ;  /* 0x0000001200027223 */ /* 0x000fc800000000ff */
[----:B------:R-:W-:-:S04]  /*0a70*/  FFMA R19, -R7, R2, R18 ;  /* 0x0000000207137223 */ /* 0x000fc80000000112 */
[----:B------:R-:W-:Y:S01]  /*0a80*/  FFMA R0, R0, R19, R2 ;  /* 0x0000001300007223 */ /* 0x000fe20000000002 */
[----:B----4-:R-:W-:Y:S06]  /*0a90*/  @!P0 BRA `(.L_x_26) ;  /* 0x0000000000108947 */ /* 0x010fec0003800000 */
[----:B------:R-:W-:Y:S01]  /*0aa0*/  IMAD.MOV.U32 R0, RZ, RZ, R18 ;  /* 0x000000ffff007224 */ /* 0x000fe200078e0012 */
[----:B------:R-:W-:Y:S02]  /*0ab0*/  MOV R24, R7 ;  /* 0x0000000700187202 */ /* 0x000fe40000000f00 */
[----:B------:R-:W-:-:S07]  /*0ac0*/  MOV R2, 0xae0 ;  /* 0x00000ae000027802 */ /* 0x000fce0000000f00 */
[----:B012---:R-:W-:Y:S05]  /*0ad0*/  CALL.REL.NOINC `($__internal_1_$__cuda_sm3x_div_rn_noftz_f32_slowpath) ;  /* 0x0000001c00007944 */ /* 0x007fea0003c00000 */
.L_x_26:
[----:B------:R-:W-:Y:S05]  /*0ae0*/  BSYNC.RECONVERGENT B3 ;  /* 0x0000000000037941 */ /* 0x000fea0003800200 */
.L_x_25:
[----:B------:R-:W-:Y:S01]  /*0af0*/  FADD R0, R0, -UR4 ;  /* 0x8000000400007e21 */ /* 0x000fe20008000000 */
[----:B------:R-:W-:Y:S03]  /*0b00*/  BSSY.RECONVERGENT B0, `(.L_x_27) ;  /* 0x000000e000007945 */ /* 0x000fe60003800200 */
[----:B------:R-:W-:-:S04]  /*0b10*/  FMUL R0, R0, R0 ;  /* 0x0000000000007220 */ /* 0x000fc80000400000 */
[----:B------:R3:W4:Y:S01]  /*0b20*/  MUFU.RSQ R19, R0 ;  /* 0x0000000000137308 */ /* 0x0007220000001400 */
[----:B------:R-:W-:-:S04]  /*0b30*/  IADD3 R2, PT, PT, R0, -0xd000000, RZ ;  /* 0xf300000000027810 */ /* 0x000fc80007ffe0ff */
[----:B------:R-:W-:-:S13]  /*0b40*/  ISETP.GT.U32.AND P0, PT, R2, 0x727fffff, PT ;  /* 0x727fffff0200780c */ /* 0x000fda0003f04070 */
[----:B---34-:R-:W-:Y:S05]  /*0b50*/  @!P0 BRA `(.L_x_28) ;  /* 0x0000000000108947 */ /* 0x018fea0003800000 */
[----:B------:R-:W-:Y:S02]  /*0b60*/  MOV R2, R0 ;  /* 0x0000000000027202 */ /* 0x000fe40000000f00 */
[----:B------:R-:W-:-:S07]  /*0b70*/  MOV R0, 0xb90 ;  /* 0x00000b9000007802 */ /* 0x000fce0000000f00 */
[----:B012---:R-:W-:Y:S05]  /*0b80*/  CALL.REL.NOINC `($__internal_0_$__cuda_sm20_sqrt_rn_f32_slowpath) ;  /* 0x00000018007c7944 */ /* 0x007fea0003c00000 */
[----:B------:R-:W-:Y:S05]  /*0b90*/  BRA `(.L_x_29) ;  /* 0x0000000000107947 */ /* 0x000fea0003800000 */
.L_x_28:
[----:B012---:R-:W-:Y:S01]  /*0ba0*/  FMUL.FTZ R23, R0, R19 ;  /* 0x0000001300177220 */ /* 0x007fe20000410000 */
[----:B------:R-:W-:-:S03]  /*0bb0*/  FMUL.FTZ R2, R19, 0.5 ;  /* 0x3f00000013027820 */ /* 0x000fc60000410000 */
[----:B------:R-:W-:-:S04]  /*0bc0*/  FFMA R0, -R23, R23, R0 ;  /* 0x0000001717007223 */ /* 0x000fc80000000100 */
[----:B------:R-:W-:-:S07]  /*0bd0*/  FFMA R23, R0, R2, R23 ;  /* 0x0000000200177223 */ /* 0x000fce0000000017 */
.L_x_29:
[----:B------:R-:W-:Y:S05]  /*0be0*/  BSYNC.RECONVERGENT B0 ;  /* 0x0000000000007941 */ /* 0x000fea0003800200 */
.L_x_27:
[----:B------:R3:W-:Y:S02]  /*0bf0*/  STG.E desc[UR6][R16.64+0x200], R23 ;  /* 0x0002001710007986 */ /* 0x0007e4000c101906 */
.L_x_24:
[----:B------:R-:W-:Y:S05]  /*0c00*/  BSYNC.RECONVERGENT B2 ;  /* 0x0000000000027941 */ /* 0x000fea0003800200 */
.L_x_23:
[----:B------:R-:W-:Y:S01]  /*0c10*/  VIADD R11, R11, 0x4 ;  /* 0x000000040b0b7836 */ /* 0x000fe20000000000 */
[----:B------:R-:W-:Y:S02]  /*0c20*/  IADD3 R10, PT, PT, R10, 0x200, RZ ;  /* 0x000002000a0a7810 */ /* 0x000fe40007ffe0ff */
[----:B------:R-:W-:Y:S02]  /*0c30*/  IADD3 R9, PT, PT, R9, 0x200, RZ ;  /* 0x0000020009097810 */ /* 0x000fe40007ffe0ff */
[----:B------:R-:W-:-:S13]  /*0c40*/  ISETP.NE.AND P0, PT, R11, RZ, PT ;  /* 0x000000ff0b00720c */ /* 0x000fda0003f05270 */
[----:B------:R-:W-:Y:S05]  /*0c50*/  @P0 BRA `(.L_x_30) ;  /* 0xfffffff4008c0947 */ /* 0x000fea000383ffff */
.L_x_1:
[----:B------:R-:W-:-:S13]  /*0c60*/  ISETP.NE.AND P0, PT, R6, RZ, PT ;  /* 0x000000ff0600720c */ /* 0x000fda0003f05270 */
[----:B------:R-:W-:Y:S05]  /*0c70*/  @!P0 EXIT ;  /* 0x000000000000894d */ /* 0x000fea0003800000 */
[----:B------:R-:W-:-:S13]  /*0c80*/  ISETP.NE.AND P0, PT, R6, 0x1, PT ;  /* 0x000000010600780c */ /* 0x000fda0003f05270 */
[----:B------:R-:W-:Y:S05]  /*0c90*/  @!P0 BRA `(.L_x_31) ;  /* 0x0000000400408947 */ /* 0x000fea0003800000 */
[----:B-1----:R-:W-:Y:S01]  /*0ca0*/  LEA R6, R8, R5, 0x7 ;  /* 0x0000000508067211 */ /* 0x002fe200078e38ff */
[----:B------:R-:W-:Y:S03]  /*0cb0*/  BSSY.RECONVERGENT B2, `(.L_x_32) ;  /* 0x0000026000027945 */ /* 0x000fe60003800200 */
[C---:B------:R-:W-:Y:S01]  /*0cc0*/  ISETP.GE.AND P0, PT, R6.reuse, R3, PT ;  /* 0x000000030600720c */ /* 0x040fe20003f06270 */
[----:B------:R-:W-:-:S12]  /*0cd0*/  IMAD.WIDE R10, R6, 0x4, R14 ;  /* 0x00000004060a7825 */ /* 0x000fd800078e020e */
[----:B------:R-:W-:Y:S05]  /*0ce0*/  @P0 BRA `(.L_x_33) ;  /* 0x0000000000880947 */ /* 0x000fea0003800000 */
[----:B------:R-:W1:Y:S01]  /*0cf0*/  MUFU.RCP R0, R7 ;  /* 0x0000000700007308 */ /* 0x000e620000001000 */
[----:B------:R-:W-:Y:S01]  /*0d00*/  I2FP.F32.S32 R9, R6 ;  /* 0x0000000600097245 */ /* 0x000fe20000201400 */
[----:B------:R-:W-:Y:S04]  /*0d10*/  BSSY.RECONVERGENT B3, `(.L_x_34) ;  /* 0x000000d000037945 */ /* 0x000fe80003800200 */
[----:B------:R-:W-:-:S04]  /*0d20*/  FADD R12, R4, R9 ;  /* 0x00000009040c7221 */ /* 0x000fc80000000000 */
[----:B------:R-:W4:Y:S01]  /*0d30*/  FCHK P0, R12, R7 ;  /* 0x000000070c007302 */ /* 0x000f220000000000 */
[----:B-1----:R-:W-:-:S04]  /*0d40*/  FFMA R13, -R7, R0, 1 ;  /* 0x3f800000070d7423 */ /* 0x002fc80000000100 */
        /* <DEDUP_REMOVED lines=8> */
[----:B0-23--:R-:W-:Y:S05]  /*0dd0*/  CALL.REL.NOINC `($__internal_1_$__cuda_sm3x_div_rn_noftz_f32_slowpath) ;  /* 0x0000001800407944 */ /* 0x00dfea0003c00000 */
.L_x_35:
[----:B------:R-:W-:Y:S05]  /*0de0*/  BSYNC.RECONVERGENT B3 ;  /* 0x0000000000037941 */ /* 0x000fea0003800200 */
.L_x_34:
[----:B------:R-:W1:Y:S01]  /*0df0*/  LDCU UR4, c[0x0][0x38c] ;  /* 0x00007180ff0477ac */ /* 0x000e620008000800 */
[----:B------:R-:W-:Y:S01]  /*0e00*/  BSSY.RECONVERGENT B0, `(.L_x_36) ;  /* 0x000000f000007945 */ /* 0x000fe20003800200 */
[----:B-1----:R-:W-:-:S04]  /*0e10*/  FADD R0, R0, -UR4 ;  /* 0x8000000400007e21 */ /* 0x002fc80008000000 */
[----:B------:R-:W-:-:S04]  /*0e20*/  FMUL R0, R0, R0 ;  /* 0x0000000000007220 */ /* 0x000fc80000400000 */
[----:B------:R1:W4:Y:S01]  /*0e30*/  MUFU.RSQ R9, R0 ;  /* 0x0000000000097308 */ /* 0x0003220000001400 */
[----:B------:R-:W-:-:S04]  /*0e40*/  IADD3 R2, PT, PT, R0, -0xd000000, RZ ;  /* 0xf300000000027810 */ /* 0x000fc80007ffe0ff */
[----:B------:R-:W-:-:S13]  /*0e50*/  ISETP.GT.U32.AND P0, PT, R2, 0x727fffff, PT ;  /* 0x727fffff0200780c */ /* 0x000fda0003f04070 */
[----:B-1--4-:R-:W-:Y:S05]  /*0e60*/  @!P0 BRA `(.L_x_37) ;  /* 0x0000000000108947 */ /* 0x012fea0003800000 */
[----:B------:R-:W-:Y:S02]  /*0e70*/  MOV R2, R0 ;  /* 0x0000000000027202 */ /* 0x000fe40000000f00 */
[----:B------:R-:W-:-:S07]  /*0e80*/  MOV R0, 0xea0 ;  /* 0x00000ea000007802 */ /* 0x000fce0000000f00 */
[----:B0-23--:R-:W-:Y:S05]  /*0e90*/  CALL.REL.NOINC `($__internal_0_$__cuda_sm20_sqrt_rn_f32_slowpath) ;  /* 0x0000001400b87944 */ /* 0x00dfea0003c00000 */
[----:B------:R-:W-:Y:S05]  /*0ea0*/  BRA `(.L_x_38) ;  /* 0x0000000000107947 */ /* 0x000fea0003800000 */
.L_x_37:
[----:B0-23--:R-:W-:Y:S01]  /*0eb0*/  FMUL.FTZ R23, R0, R9 ;  /* 0x0000000900177220 */ /* 0x00dfe20000410000 */
[----:B------:R-:W-:-:S03]  /*0ec0*/  FMUL.FTZ R2, R9, 0.5 ;  /* 0x3f00000009027820 */ /* 0x000fc60000410000 */
[----:B------:R-:W-:-:S04]  /*0ed0*/  FFMA R0, -R23, R23, R0 ;  /* 0x0000001717007223 */ /* 0x000fc80000000100 */
[----:B------:R-:W-:-:S07]  /*0ee0*/  FFMA R23, R0, R2, R23 ;  /* 0x0000000200177223 */ /* 0x000fce0000000017 */
.L_x_38:
[----:B------:R-:W-:Y:S05]  /*0ef0*/  BSYNC.RECONVERGENT B0 ;  /* 0x0000000000007941 */ /* 0x000fea0003800200 */
.L_x_36:
[----:B------:R1:W-:Y:S02]  /*0f00*/  STG.E desc[UR6][R10.64], R23 ;  /* 0x000000170a007986 */ /* 0x0003e4000c101906 */
.L_x_33:
[----:B------:R-:W-:Y:S05]  /*0f10*/  BSYNC.RECONVERGENT B2 ;  /* 0x0000000000027941 */ /* 0x000fea0003800200 */
.L_x_32:
[----:B------:R-:W-:Y:S01]  /*0f20*/  VIADD R6, R6, 0x80 ;  /* 0x0000008006067836 */ /* 0x000fe20000000000 */
[----:B------:R-:W-:Y:S04]  /*0f30*/  BSSY.RECONVERGENT B2, `(.L_x_39) ;  /* 0x0000025000027945 */ /* 0x000fe80003800200 */
[----:B------:R-:W-:-:S13]  /*0f40*/  ISETP.GE.AND P0, PT, R6, R3, PT ;  /* 0x000000030600720c */ /* 0x000fda0003f06270 */
[----:B------:R-:W-:Y:S05]  /*0f50*/  @P0 BRA `(.L_x_40) ;  /* 0x0000000000880947 */ /* 0x000fea0003800000 */
[----:B------:R-:W4:Y:S01]  /*0f60*/  MUFU.RCP R0, R7 ;  /* 0x0000000700007308 */ /* 0x000f220000001000 */
[----:B------:R-:W-:Y:S01]  /*0f70*/  I2FP.F32.S32 R9, R6 ;  /* 0x0000000600097245 */ /* 0x000fe20000201400 */
[----:B------:R-:W-:Y:S04]  /*0f80*/  BSSY.RECONVERGENT B3, `(.L_x_41) ;  /* 0x000000d000037945 */ /* 0x000fe80003800200 */
[----:B------:R-:W-:-:S04]  /*0f90*/  FADD R6, R4, R9 ;  /* 0x0000000904067221 */ /* 0x000fc80000000000 */
[----:B------:R-:W5:Y:S01]  /*0fa0*/  FCHK P0, R6, R7 ;  /* 0x0000000706007302 */ /* 0x000f620000000000 */
[----:B----4-:R-:W-:-:S04]  /*0fb0*/  FFMA R13, -R7, R0, 1 ;  /* 0x3f800000070d7423 */ /* 0x010fc80000000100 */
[----:B------:R-:W-:-:S04]  /*0fc0*/  FFMA R0, R0, R13, R0 ;  /* 0x0000000d00007223 */ /* 0x000fc80000000000 */
[----:B------:R-:W-:-:S04]  /*0fd0*/  FFMA R2, R0, R6, RZ ;  /* 0x0000000600027223 */ /* 0x000fc800000000ff */
[----:B------:R-:W-:-:S04]  /*0fe0*/  FFMA R9, -R7, R2, R6 ;  /* 0x0000000207097223 */ /* 0x000fc80000000106 */
[----:B------:R-:W-:Y:S01]  /*0ff0*/  FFMA R0, R0, R9, R2 ;  /* 0x0000000900007223 */ /* 0x000fe20000000002 */
[----:B-----5:R-:W-:Y:S06]  /*1000*/  @!P0 BRA `(.L_x_42) ;  /* 0x0000000000108947 */ /* 0x020fec0003800000 */
[----:B------:R-:W-:Y:S02]  /*1010*/  MOV R0, R6 ;  /* 0x0000000600007202 */ /* 0x000fe40000000f00 */
[----:B------:R-:W-:Y:S02]  /*1020*/  MOV R24, R7 ;  /* 0x0000000700187202 */ /* 0x000fe40000000f00 */
[----:B------:R-:W-:-:S07]  /*1030*/  MOV R2, 0x1050 ;  /* 0x0000105000027802 */ /* 0x000fce0000000f00 */
[----:B0123--:R-:W-:Y:S05]  /*1040*/  CALL.REL.NOINC `($__internal_1_$__cuda_sm3x_div_rn_noftz_f32_slowpath) ;  /* 0x0000001400a47944 */ /* 0x00ffea0003c00000 */
.L_x_42:
[----:B------:R-:W-:Y:S05]  /*1050*/  BSYNC.RECONVERGENT B3 ;  /* 0x0000000000037941 */ /* 0x000fea0003800200 */
.L_x_41:
[----:B------:R-:W4:Y:S01]  /*1060*/  LDCU UR4, c[0x0][0x38c] ;  /* 0x00007180ff0477ac */ /* 0x000f220008000800 */
[----:B------:R-:W-:Y:S01]  /*1070*/  BSSY.RECONVERGENT B0, `(.L_x_43) ;  /* 0x000000f000007945 */ /* 0x000fe20003800200 */
[----:B----4-:R-:W-:-:S04]  /*1080*/  FADD R0, R0, -UR4 ;  /* 0x8000000400007e21 */ /* 0x010fc80008000000 */
[----:B------:R-:W-:-:S04]  /*1090*/  FMUL R0, R0, R0 ;  /* 0x0000000000007220 */ /* 0x000fc80000400000 */
[----:B------:R4:W5:Y:S01]  /*10a0*/  MUFU.RSQ R9, R0 ;  /* 0x0000000000097308 */ /* 0x0009620000001400 */
[----:B------:R-:W-:-:S04]  /*10b0*/  IADD3 R2, PT, PT, R0, -0xd000000, RZ ;  /* 0xf300000000027810 */ /* 0x000fc80007ffe0ff */
[----:B------:R-:W-:-:S13]  /*10c0*/  ISETP.GT.U32.AND P0, PT, R2, 0x727fffff, PT ;  /* 0x727fffff0200780c */ /* 0x000fda0003f04070 */
[----:B----45:R-:W-:Y:S05]  /*10d0*/  @!P0 BRA `(.L_x_44) ;  /* 0x0000000000108947 */ /* 0x030fea0003800000 */
[----:B------:R-:W-:Y:S01]  /*10e0*/  IMAD.MOV.U32 R2, RZ, RZ, R0 ;  /* 0x000000ffff027224 */ /* 0x000fe200078e0000 */
[----:B------:R-:W-:-:S07]  /*10f0*/  MOV R0, 0x1110 ;  /* 0x0000111000007802 */ /* 0x000fce0000000f00 */
[----:B0123--:R-:W-:Y:S05]  /*1100*/  CALL.REL.NOINC `($__internal_0_$__cuda_sm20_sqrt_rn_f32_slowpath) ;  /* 0x00000014001c7944 */ /* 0x00ffea0003c00000 */
[----:B------:R-:W-:Y:S05]  /*1110*/  BRA `(.L_x_45) ;  /* 0x0000000000107947 */ /* 0x000fea0003800000 */
.L_x_44:
[----:B0123--:R-:W-:Y:S01]  /*1120*/  FMUL.FTZ R23, R0, R9 ;  /* 0x0000000900177220 */ /* 0x00ffe20000410000 */
[----:B------:R-:W-:-:S03]  /*1130*/  FMUL.FTZ R2, R9, 0.5 ;  /* 0x3f00000009027820 */ /* 0x000fc60000410000 */
[----:B------:R-:W-:-:S04]  /*1140*/  FFMA R0, -R23, R23, R0 ;  /* 0x0000001717007223 */ /* 0x000fc80000000100 */
[----:B------:R-:W-:-:S07]  /*1150*/  FFMA R23, R0, R2, R23 ;  /* 0x0000000200177223 */ /* 0x000fce0000000017 */
.L_x_45:
[----:B------:R-:W-:Y:S05]  /*1160*/  BSYNC.RECONVERGENT B0 ;  /* 0x0000000000007941 */ /* 0x000fea0003800200 */
.L_x_43:
[----:B------:R4:W-:Y:S02]  /*1170*/  STG.E desc[UR6][R10.64+0x200], R23 ;  /* 0x000200170a007986 */ /* 0x0009e4000c101906 */
.L_x_40:
[----:B------:R-:W-:Y:S05]  /*1180*/  BSYNC.RECONVERGENT B2 ;  /* 0x0000000000027941 */ /* 0x000fea0003800200 */
.L_x_39:
[----:B------:R-:W-:-:S07]  /*1190*/  IADD3 R8, PT, PT, R8, 0x2, RZ ;  /* 0x0000000208087810 */ /* 0x000fce0007ffe0ff */
.L_x_31:
[----:B------:R-:W5:Y:S02]  /*11a0*/  LDC R0, c[0x0][0x388] ;  /* 0x0000e200ff007b82 */ /* 0x000f640000000800 */
[----:B-----5:R-:W-:-:S04]  /*11b0*/  LOP3.LUT R0, R0, 0x1, RZ, 0xc0, !PT ;  /* 0x0000000100007812 */ /* 0x020fc800078ec0ff */
[----:B------:R-:W-:-:S13]  /*11c0*/  ISETP.NE.U32.AND P0, PT, R0, 0x1, PT ;  /* 0x000000010000780c */ /* 0x000fda0003f05070 */
[----:B------:R-:W-:Y:S05]  /*11d0*/  @P0 EXIT ;  /* 0x000000000000094d */ /* 0x000fea0003800000 */
[----:B-1----:R-:W-:-:S04]  /*11e0*/  LEA R5, R8, R5, 0x7 ;  /* 0x0000000508057211 */ /* 0x002fc800078e38ff */
[----:B------:R-:W-:-:S13]  /*11f0*/  ISETP.GE.AND P0, PT, R5, R3, PT ;  /* 0x000000030500720c */ /* 0x000fda0003f06270 */
[----:B------:R-:W-:Y:S05]  /*1200*/  @P0 EXIT ;  /* 0x000000000000094d */ /* 0x000fea0003800000 */
[----:B------:R-:W1:Y:S01]  /*1210*/  MUFU.RCP R0, R7 ;  /* 0x0000000700007308 */ /* 0x000e620000001000 */
[----:B------:R-:W-:Y:S01]  /*1220*/  I2FP.F32.S32 R3, R5 ;  /* 0x0000000500037245 */ /* 0x000fe20000201400 */
[----:B------:R-:W-:Y:S04]  /*1230*/  BSSY.RECONVERGENT B2, `(.L_x_46) ;  /* 0x000000d000027945 */ /* 0x000fe80003800200 */
[----:B------:R-:W-:-:S04]  /*1240*/  FADD R4, R4, R3 ;  /* 0x0000000304047221 */ /* 0x000fc80000000000 */
[----:B------:R-:W5:Y:S01]  /*1250*/  FCHK P0, R4, R7 ;  /* 0x0000000704007302 */ /* 0x000f620000000000 */
[----:B-1----:R-:W-:-:S04]  /*1260*/  FFMA R9, -R7, R0, 1 ;  /* 0x3f80000007097423 */ /* 0x002fc80000000100 */
[----:B------:R-:W-:-:S04]  /*1270*/  FFMA R0, R0, R9, R0 ;  /* 0x0000000900007223 */ /* 0x000fc80000000000 */
[----:B------:R-:W-:-:S04]  /*1280*/  FFMA R2, R0, R4, RZ ;  /* 0x0000000400027223 */ /* 0x000fc800000000ff */
[----:B------:R-:W-:-:S04]  /*1290*/  FFMA R3, -R7, R2, R4 ;  /* 0x0000000207037223 */ /* 0x000fc80000000104 */
[----:B------:R-:W-:Y:S01]  /*12a0*/  FFMA R0, R0, R3, R2 ;  /* 0x0000000300007223 */ /* 0x000fe20000000002 */
[----:B-----5:R-:W-:Y:S06]  /*12b0*/  @!P0 BRA `(.L_x_47) ;  /* 0x0000000000108947 */ /* 0x020fec0003800000 */
[----:B------:R-:W-:Y:S01]  /*12c0*/  MOV R0, R4 ;  /* 0x0000000400007202 */ /* 0x000fe20000000f00 */
[----:B------:R-:W-:Y:S01]  /*12d0*/  IMAD.MOV.U32 R24, RZ, RZ, R7 ;  /* 0x000000ffff187224 */ /* 0x000fe200078e0007 */
[----:B------:R-:W-:-:S07]  /*12e0*/  MOV R2, 0x1300 ;  /* 0x0000130000027802 */ /* 0x000fce0000000f00 */
[----:B0-234-:R-:W-:Y:S05]  /*12f0*/  CALL.REL.NOINC `($__internal_1_$__cuda_sm3x_div_rn_noftz_f32_slowpath) ;  /* 0x0000001000f87944 */ /* 0x01dfea0003c00000 */
.L_x_47:
[----:B------:R-:W-:Y:S05]  /*1300*/  BSYNC.RECONVERGENT B2 ;  /* 0x0000000000027941 */ /* 0x000fea0003800200 */
.L_x_46:
[----:B------:R-:W1:Y:S01]  /*1310*/  LDCU UR4, c[0x0][0x38c] ;  /* 0x00007180ff0477ac */ /* 0x000e620008000800 */
[----:B------:R-:W-:Y:S01]  /*1320*/  BSSY.RECONVERGENT B0, `(.L_x_48) ;  /* 0x000000f000007945 */ /* 0x000fe20003800200 */
[----:B-1----:R-:W-:-:S04]  /*1330*/  FADD R0, R0, -UR4 ;  /* 0x8000000400007e21 */ /* 0x002fc80008000000 */
[----:B------:R-:W-:-:S04]  /*1340*/  FMUL R0, R0, R0 ;  /* 0x0000000000007220 */ /* 0x000fc80000400000 */
[----:B------:R1:W5:Y:S01]  /*1350*/  MUFU.RSQ R3, R0 ;  /* 0x0000000000037308 */ /* 0x0003620000001400 */
[----:B------:R-:W-:-:S04]  /*1360*/  IADD3 R2, PT, PT, R0, -0xd000000, RZ ;  /* 0xf300000000027810 */ /* 0x000fc80007ffe0ff */
[----:B------:R-:W-:-:S13]  /*1370*/  ISETP.GT.U32.AND P0, PT, R2, 0x727fffff, PT ;  /* 0x727fffff0200780c */ /* 0x000fda0003f04070 */
[----:B-1---5:R-:W-:Y:S05]  /*1380*/  @!P0 BRA `(.L_x_49) ;  /* 0x0000000000108947 */ /* 0x022fea0003800000 */
[----:B------:R-:W-:Y:S02]  /*1390*/  MOV R2, R0 ;  /* 0x0000000000027202 */ /* 0x000fe40000000f00 */
[----:B------:R-:W-:-:S07]  /*13a0*/  MOV R0, 0x13c0 ;  /* 0x000013c000007802 */ /* 0x000fce0000000f00 */
[----:B0-234-:R-:W-:Y:S05]  /*13b0*/  CALL.REL.NOINC `($__internal_0_$__cuda_sm20_sqrt_rn_f32_slowpath) ;  /* 0x0000001000707944 */ /* 0x01dfea0003c00000 */
[----:B------:R-:W-:Y:S05]  /*13c0*/  BRA `(.L_x_50) ;  /* 0x0000000000107947 */ /* 0x000fea0003800000 */
.L_x_49:
[----:B0-234-:R-:W-:Y:S01]  /*13d0*/  FMUL.FTZ R23, R0, R3 ;  /* 0x0000000300177220 */ /* 0x01dfe20000410000 */
[----:B------:R-:W-:-:S03]  /*13e0*/  FMUL.FTZ R2, R3, 0.5 ;  /* 0x3f00000003027820 */ /* 0x000fc60000410000 */
[----:B------:R-:W-:-:S04]  /*13f0*/  FFMA R0, -R23, R23, R0 ;  /* 0x0000001717007223 */ /* 0x000fc80000000100 */
[----:B------:R-:W-:-:S07]  /*1400*/  FFMA R23, R0, R2, R23 ;  /* 0x0000000200177223 */ /* 0x000fce0000000017 */
.L_x_50:
[----:B------:R-:W-:Y:S05]  /*1410*/  BSYNC.RECONVERGENT B0 ;  /* 0x0000000000007941 */ /* 0x000fea0003800200 */
.L_x_48:
[----:B------:R-:W-:-:S05]  /*1420*/  IMAD.WIDE R14, R5, 0x4, R14 ;  /* 0x00000004050e7825 */ /* 0x000fca00078e020e */
[----:B------:R-:W-:Y:S01]  /*1430*/  STG.E desc[UR6][R14.64], R23 ;  /* 0x000000170e007986 */ /* 0x000fe2000c101906 */
[----:B------:R-:W-:Y:S05]  /*1440*/  EXIT ;  /* 0x000000000000794d */ /* 0x000fea0003800000 */
.L_x_0:
        /* <DEDUP_REMOVED lines=11> */
[----:B-1----:R-:W-:Y:S01]  /*1500*/  VIADD R5, R8, 0x100 ;  /* 0x0000010008057836 */ /* 0x002fe20000000000 */
[----:B------:R-:W-:Y:S01]  /*1510*/  LOP3.LUT R11, R10, 0x7ffffffc, RZ, 0xc0, !PT ;  /* 0x7ffffffc0a0b7812 */ /* 0x000fe200078ec0ff */
[----:B------:R-:W0:Y:S01]  /*1520*/  LDCU UR4, c[0x0][0x38c] ;  /* 0x00007180ff0477ac */ /* 0x000e220008000800 */
[----:B------:R-:W-:Y:S02]  /*1530*/  MOV R3, R8 ;  /* 0x0000000800037202 */ /* 0x000fe40000000f00 */
[----:B------:R-:W-:Y:S02]  /*1540*/  IADD3.X R13, PT, PT, RZ, R15, RZ, P0, !PT ;  /* 0x0000000fff0d7210 */ /* 0x000fe400007fe4ff */
[----:B------:R-:W-:-:S07]  /*1550*/  IADD3 R10, PT, PT, -R11, RZ, RZ ;  /* 0x000000ff0b0a7210 */ /* 0x000fce0007ffe1ff */
.L_x_72:
[----:B------:R-:W1:Y:S01]  /*1560*/  MUFU.RCP R17, R6 ;  /* 0x0000000600117308 */ /* 0x000e620000001000 */
[----:B------:R-:W-:Y:S01]  /*1570*/  VIADD R0, R5, 0xffffff00 ;  /* 0xffffff0005007836 */ /* 0x000fe20000000000 */
[----:B------:R-:W-:Y:S04]  /*1580*/  BSSY.RECONVERGENT B2, `(.L_x_52) ;  /* 0x000000f000027945 */ /* 0x000fe80003800200 */
[----:B------:R-:W-:-:S05]  /*1590*/  I2FP.F32.S32 R9, R0 ;  /* 0x0000000000097245 */ /* 0x000fca0000201400 */
[----:B------:R-:W-:-:S04]  /*15a0*/  FADD R19, R4, R9 ;  /* 0x0000000904137221 */ /* 0x000fc80000000000 */
[----:B------:R-:W2:Y:S01]  /*15b0*/  FCHK P0, R19, R6 ;  /* 0x0000000613007302 */ /* 0x000ea20000000000 */
[----:B-1----:R-:W-:-:S04]  /*15c0*/  FFMA R0, -R6, R17, 1 ;  /* 0x3f80000006007423 */ /* 0x002fc80000000111 */
[----:B------:R-:W-:Y:S01]  /*15d0*/  FFMA R0, R17, R0, R17 ;  /* 0x0000000011007223 */ /* 0x000fe20000000011 */
[----:B------:R-:W-:-:S04]  /*15e0*/  IMAD.WIDE R16, R3, 0x4, R12 ;  /* 0x0000000403107825 */ /* 0x000fc800078e020c */
[----:B------:R-:W-:-:S04]  /*15f0*/  FFMA R9, R0, R19, RZ ;  /* 0x0000001300097223 */ /* 0x000fc800000000ff */
[----:B------:R-:W-:-:S04]  /*1600*/  FFMA R2, -R6, R9, R19 ;  /* 0x0000000906027223 */ /* 0x000fc80000000113 */
[----:B------:R-:W-:Y:S01]  /*1610*/  FFMA R0, R0, R2, R9 ;  /* 0x0000000200007223 */ /* 0x000fe20000000009 */
[----:B--2---:R-:W-:Y:S06]  /*1620*/  @!P0 BRA `(.L_x_53) ;  /* 0x0000000000108947 */ /* 0x004fec0003800000 */
[----:B------:R-:W-:Y:S02]  /*1630*/  MOV R0, R19 ;  /* 0x0000001300007202 */ /* 0x000fe40000000f00 */
[----:B------:R-:W-:Y:S02]  /*1640*/  MOV R24, R6 ;  /* 0x0000000600187202 */ /* 0x000fe40000000f00 */
[----:B------:R-:W-:-:S07]  /*1650*/  MOV R2, 0x1670 ;  /* 0x0000167000027802 */ /* 0x000fce0000000f00 */
[----:B0-----:R-:W-:Y:S05]  /*1660*/  CALL.REL.NOINC `($__internal_1_$__cuda_sm3x_div_rn_noftz_f32_slowpath) ;  /* 0x00000010001c7944 */ /* 0x001fea0003c00000 */
.L_x_53:
[----:B0-----:R-:W-:Y:S05]  /*1670*/  BSYNC.RECONVERGENT B2 ;  /* 0x0000000000027941 */ /* 0x001fea0003800200 */
.L_x_52:
[----:B------:R-:W-:Y:S01]  /*1680*/  FADD R0, R0, -UR4 ;  /* 0x8000000400007e21 */ /* 0x000fe20008000000 */
[----:B------:R-:W-:Y:S03]  /*1690*/  BSSY.RECONVERGENT B0, `(.L_x_54) ;  /* 0x000000e000007945 */ /* 0x000fe60003800200 */
[----:B------:R-:W-:-:S04]  /*16a0*/  FMUL R0, R0, R0 ;  /* 0x0000000000007220 */ /* 0x000fc80000400000 */
[----:B------:R0:W1:Y:S01]  /*16b0*/  MUFU.RSQ R9, R0 ;  /* 0x0000000000097308 */ /* 0x0000620000001400 */
[----:B------:R-:W-:-:S04]  /*16c0*/  IADD3 R2, PT, PT, R0, -0xd000000, RZ ;  /* 0xf300000000027810 */ /* 0x000fc80007ffe0ff */
[----:B------:R-:W-:-:S13]  /*16d0*/  ISETP.GT.U32.AND P0, PT, R2, 0x727fffff, PT ;  /* 0x727fffff0200780c */ /* 0x000fda0003f04070 */
[----:B01----:R-:W-:Y:S05]  /*16e0*/  @!P0 BRA `(.L_x_55) ;  /* 0x0000000000108947 */ /* 0x003fea0003800000 */
[----:B------:R-:W-:Y:S01]  /*16f0*/  IMAD.MOV.U32 R2, RZ, RZ, R0 ;  /* 0x000000ffff027224 */ /* 0x000fe200078e0000 */
[----:B------:R-:W-:-:S07]  /*1700*/  MOV R0, 0x1720 ;  /* 0x0000172000007802 */ /* 0x000fce0000000f00 */
[----:B------:R-:W-:Y:S05]  /*1710*/  CALL.REL.NOINC `($__internal_0_$__cuda_sm20_sqrt_rn_f32_slowpath) ;  /* 0x0000000c00987944 */ /* 0x000fea0003c00000 */
[----:B------:R-:W-:Y:S05]  /*1720*/  BRA `(.L_x_56) ;  /* 0x0000000000107947 */ /* 0x000fea0003800000 */
.L_x_55:
[----:B------:R-:W-:Y:S01]  /*1730*/  FMUL.FTZ R23, R0, R9 ;  /* 0x0000000900177220 */ /* 0x000fe20000410000 */
[----:B------:R-:W-:-:S03]  /*1740*/  FMUL.FTZ R2, R9, 0.5 ;  /* 0x3f00000009027820 */ /* 0x000fc60000410000 */
[----:B------:R-:W-:-:S04]  /*1750*/  FFMA R0, -R23, R23, R0 ;  /* 0x0000001717007223 */ /* 0x000fc80000000100 */
[----:B------:R-:W-:-:S07]  /*1760*/  FFMA R23, R0, R2, R23 ;  /* 0x0000000200177223 */ /* 0x000fce0000000017 */
.L_x_56:
[----:B------:R-:W-:Y:S05]  /*1770*/  BSYNC.RECONVERGENT B0 ;  /* 0x0000000000007941 */ /* 0x000fea0003800200 */
.L_x_54:
[----:B------:R-:W0:Y:S01]  /*1780*/  MUFU.RCP R21, R6 ;  /* 0x0000000600157308 */ /* 0x000e220000001000 */
[----:B------:R-:W-:Y:S01]  /*1790*/  IADD3 R0, PT, PT, R5, -0x80, RZ ;  /* 0xffffff8005007810 */ /* 0x000fe20007ffe0ff */
[----:B------:R1:W-:Y:S01]  /*17a0*/  STG.E desc[UR6][R16.64+-0x400], R23 ;  /* 0xfffc001710007986 */ /* 0x0003e2000c101906 */
[----:B------:R-:W-:Y:S02]  /*17b0*/  BSSY.RECONVERGENT B2, `(.L_x_57) ;  /* 0x000000e000027945 */ /* 0x000fe40003800200 */
[----:B------:R-:W-:-:S05]  /*17c0*/  I2FP.F32.S32 R9, R0 ;  /* 0x0000000000097245 */ /* 0x000fca0000201400 */
[----:B------:R-:W-:-:S04]  /*17d0*/  FADD R19, R4, R9 ;  /* 0x0000000904137221 */ /* 0x000fc80000000000 */
[----:B------:R-:W2:Y:S01]  /*17e0*/  FCHK P0, R19, R6 ;  /* 0x0000000613007302 */ /* 0x000ea20000000000 */
[----:B0-----:R-:W-:-:S04]  /*17f0*/  FFMA R0, -R6, R21, 1 ;  /* 0x3f80000006007423 */ /* 0x001fc80000000115 */
[----:B------:R-:W-:-:S04]  /*1800*/  FFMA R0, R21, R0, R21 ;  /* 0x0000000015007223 */ /* 0x000fc80000000015 */
[----:B------:R-:W-:-:S04]  /*1810*/  FFMA R9, R0, R19, RZ ;  /* 0x0000001300097223 */ /* 0x000fc800000000ff */
[----:B------:R-:W-:-:S04]  /*1820*/  FFMA R2, -R6, R9, R19 ;  /* 0x0000000906027223 */ /* 0x000fc80000000113 */
[----:B------:R-:W-:Y:S01]  /*1830*/  FFMA R0, R0, R2, R9 ;  /* 0x0000000200007223 */ /* 0x000fe20000000009 */
[----:B-12---:R-:W-:Y:S06]  /*1840*/  @!P0 BRA `(.L_x_58) ;  /* 0x0000000000108947 */ /* 0x006fec0003800000 */
[----:B------:R-:W-:Y:S02]  /*1850*/  MOV R0, R19 ;  /* 0x0000001300007202 */ /* 0x000fe40000000f00 */
[----:B------:R-:W-:Y:S02]  /*1860*/  MOV R24, R6 ;  /* 0x0000000600187202 */ /* 0x000fe40000000f00 */
[----:B------:R-:W-:-:S07]  /*1870*/  MOV R2, 0x1890 ;  /* 0x0000189000027802 */ /* 0x000fce0000000f00 */
[----:B------:R-:W-:Y:S05]  /*1880*/  CALL.REL.NOINC `($__internal_1_$__cuda_sm3x_div_rn_noftz_f32_slowpath) ;  /* 0x0000000c00947944 */ /* 0x000fea0003c00000 */
.L_x_58:
[----:B------:R-:W-:Y:S05]  /*1890*/  BSYNC.RECONVERGENT B2 ;  /* 0x0000000000027941 */ /* 0x000fea0003800200 */
.L_x_57:
        /* <DEDUP_REMOVED lines=11> */
.L_x_60:
[----:B------:R-:W-:Y:S01]  /*1950*/  FMUL.FTZ R23, R0, R9 ;  /* 0x0000000900177220 */ /* 0x000fe20000410000 */
[----:B------:R-:W-:-:S03]  /*1960*/  FMUL.FTZ R2, R9, 0.5 ;  /* 0x3f00000009027820 */ /* 0x000fc60000410000 */
[----:B------:R-:W-:-:S04]  /*1970*/  FFMA R0, -R23, R23, R0 ;  /* 0x0000001717007223 */ /* 0x000fc80000000100 */
[----:B------:R-:W-:-:S07]  /*1980*/  FFMA R23, R0, R2, R23 ;  /* 0x0000000200177223 */ /* 0x000fce0000000017 */
.L_x_61:
[----:B------:R-:W-:Y:S05]  /*1990*/  BSYNC.RECONVERGENT B0 ;  /* 0x0000000000007941 */ /* 0x000fea0003800200 */
.L_x_59:
[----:B------:R-:W0:Y:S01]  /*19a0*/  MUFU.RCP R21, R6 ;  /* 0x0000000600157308 */ /* 0x000e220000001000 */
[----:B------:R-:W-:Y:S01]  /*19b0*/  I2FP.F32.S32 R9, R5 ;  /* 0x0000000500097245 */ /* 0x000fe20000201400 */
[----:B------:R1:W-:Y:S01]  /*19c0*/  STG.E desc[UR6][R16.64+-0x200], R23 ;  /* 0xfffe001710007986 */ /* 0x0003e2000c101906 */
[----:B------:R-:W-:Y:S03]  /*19d0*/  BSSY.RECONVERGENT B2, `(.L_x_62) ;  /* 0x000000e000027945 */ /* 0x000fe60003800200 */
[----:B------:R-:W-:-:S04]  /*19e0*/  FADD R19, R4, R9 ;  /* 0x0000000904137221 */ /* 0x000fc80000000000 */
[----:B------:R-:W2:Y:S01]  /*19f0*/  FCHK P0, R19, R6 ;  /* 0x0000000613007302 */ /* 0x000ea20000000000 */
[----:B0-----:R-:W-:-:S04]  /*1a00*/  FFMA R0, -R6, R21, 1 ;  /* 0x3f80000006007423 */ /* 0x001fc80000000115 */
[----:B------:R-:W-:-:S04]  /*1a10*/  FFMA R0, R21, R0, R21 ;  /* 0x0000000015007223 */ /* 0x000fc80000000015 */
[----:B------:R-:W-:-:S04]  /*1a20*/  FFMA R9, R0, R19, RZ ;  /* 0x0000001300097223 */ /* 0x000fc800000000ff */
[----:B------:R-:W-:-:S04]  /*1a30*/  FFMA R2, -R6, R9, R19 ;  /* 0x0000000906027223 */ /* 0x000fc80000000113 */
[----:B------:R-:W-:Y:S01]  /*1a40*/  FFMA R0, R0, R2, R9 ;  /* 0x0000000200007223 */ /* 0x000fe20000000009 */
[----:B------:R-:W-:Y:S01]  /*1a50*/  IADD3 R9, PT, PT, R5, 0x80, RZ ;  /* 0x0000008005097810 */ /* 0x000fe20007ffe0ff */
[----:B-12---:R-:W-:Y:S06]  /*1a60*/  @!P0 BRA `(.L_x_63) ;  /* 0x0000000000108947 */ /* 0x006fec0003800000 */
[----:B------:R-:W-:Y:S01]  /*1a70*/  MOV R0, R19 ;  /* 0x0000001300007202 */ /* 0x000fe20000000f00 */
[----:B------:R-:W-:Y:S01]  /*1a80*/  IMAD.MOV.U32 R24, RZ, RZ, R6 ;  /* 0x000000ffff187224 */ /* 0x000fe200078e0006 */
[----:B------:R-:W-:-:S07]  /*1a90*/  MOV R2, 0x1ab0 ;  /* 0x00001ab000027802 */ /* 0x000fce0000000f00 */
[----:B------:R-:W-:Y:S05]  /*1aa0*/  CALL.REL.NOINC `($__internal_1_$__cuda_sm3x_div_rn_noftz_f32_slowpath) ;  /* 0x0000000c000c7944 */ /* 0x000fea0003c00000 */
.L_x_63:
[----:B------:R-:W-:Y:S05]  /*1ab0*/  BSYNC.RECONVERGENT B2 ;  /* 0x0000000000027941 */ /* 0x000fea0003800200 */
.L_x_62:
[----:B------:R-:W-:Y:S01]  /*1ac0*/  FADD R0, R0, -UR4 ;  /* 0x8000000400007e21 */ /* 0x000fe20008000000 */
[----:B------:R-:W-:Y:S03]  /*1ad0*/  BSSY.RECONVERGENT B0, `(.L_x_64) ;  /* 0x000000e000007945 */ /* 0x000fe60003800200 */
[----:B------:R-:W-:-:S04]  /*1ae0*/  FMUL R0, R0, R0 ;  /* 0x0000000000007220 */ /* 0x000fc80000400000 */
[----:B------:R0:W1:Y:S01]  /*1af0*/  MUFU.RSQ R19, R0 ;  /* 0x0000000000137308 */ /* 0x0000620000001400 */
[----:B------:R-:W-:-:S04]  /*1b00*/  IADD3 R2, PT, PT, R0, -0xd000000, RZ ;  /* 0xf300000000027810 */ /* 0x000fc80007ffe0ff */
[----:B------:R-:W-:-:S13]  /*1b10*/  ISETP.GT.U32.AND P0, PT, R2, 0x727fffff, PT ;  /* 0x727fffff0200780c */ /* 0x000fda0003f04070 */
[----:B01----:R-:W-:Y:S05]  /*1b20*/  @!P0 BRA `(.L_x_65) ;  /* 0x0000000000108947 */ /* 0x003fea0003800000 */
[----:B------:R-:W-:Y:S02]  /*1b30*/  MOV R2, R0 ;  /* 0x0000000000027202 */ /* 0x000fe40000000f00 */
[----:B------:R-:W-:-:S07]  /*1b40*/  MOV R0, 0x1b60 ;  /* 0x00001b6000007802 */ /* 0x000fce0000000f00 */
[----:B------:R-:W-:Y:S05]  /*1b50*/  CALL.REL.NOINC `($__internal_0_$__cuda_sm20_sqrt_rn_f32_slowpath) ;  /* 0x0000000800887944 */ /* 0x000fea0003c00000 */
[----:B------:R-:W-:Y:S05]  /*1b60*/  BRA `(.L_x_66) ;  /* 0x0000000000107947 */ /* 0x000fea0003800000 */
.L_x_65:
[----:B------:R-:W-:Y:S01]  /*1b70*/  FMUL.FTZ R23, R0, R19 ;  /* 0x0000001300177220 */ /* 0x000fe20000410000 */
[----:B------:R-:W-:-:S03]  /*1b80*/  FMUL.FTZ R2, R19, 0.5 ;  /* 0x3f00000013027820 */ /* 0x000fc60000410000 */
[----:B------:R-:W-:-:S04]  /*1b90*/  FFMA R0, -R23, R23, R0 ;  /* 0x0000001717007223 */ /* 0x000fc80000000100 */
[----:B------:R-:W-:-:S07]  /*1ba0*/  FFMA R23, R0, R2, R23 ;  /* 0x0000000200177223 */ /* 0x000fce0000000017 */
.L_x_66:
[----:B------:R-:W-:Y:S05]  /*1bb0*/  BSYNC.RECONVERGENT B0 ;  /* 0x0000000000007941 */ /* 0x000fea0003800200 */
.L_x_64:
        /* <DEDUP_REMOVED lines=12> */
[----:B------:R-:W-:Y:S01]  /*1c80*/  MOV R0, R19 ;  /* 0x0000001300007202 */ /* 0x000fe20000000f00 */
[----:B------:R-:W-:Y:S01]  /*1c90*/  IMAD.MOV.U32 R24, RZ, RZ, R6 ;  /* 0x000000ffff187224 */ /* 0x000fe200078e0006 */
[----:B------:R-:W-:-:S07]  /*1ca0*/  MOV R2, 0x1cc0 ;  /* 0x00001cc000027802 */ /* 0x000fce0000000f00 */
[----:B------:R-:W-:Y:S05]  /*1cb0*/  CALL.REL.NOINC `($__internal_1_$__cuda_sm3x_div_rn_noftz_f32_slowpath) ;  /* 0x0000000800887944 */ /* 0x000fea0003c00000 */
.L_x_68:
[----:B------:R-:W-:Y:S05]  /*1cc0*/  BSYNC.RECONVERGENT B2 ;  /* 0x0000000000027941 */ /* 0x000fea0003800200 */
.L_x_67:
        /* <DEDUP_REMOVED lines=11> */
.L_x_70:
[----:B------:R-:W-:Y:S01]  /*1d80*/  FMUL.FTZ R23, R0, R9 ;  /* 0x0000000900177220 */ /* 0x000fe20000410000 */
[----:B------:R-:W-:-:S03]  /*1d90*/  FMUL.FTZ R2, R9, 0.5 ;  /* 0x3f00000009027820 */ /* 0x000fc60000410000 */
[----:B------:R-:W-:-:S04]  /*1da0*/  FFMA R0, -R23, R23, R0 ;  /* 0x0000001717007223 */ /* 0x000fc80000000100 */
[----:B------:R-:W-:-:S07]  /*1db0*/  FFMA R23, R0, R2, R23 ;  /* 0x0000000200177223 */ /* 0x000fce0000000017 */
.L_x_71:
[----:B------:R-:W-:Y:S05]  /*1dc0*/  BSYNC.RECONVERGENT B0 ;  /* 0x0000000000007941 */ /* 0x000fea0003800200 */
.L_x_69:
[----:B------:R2:W-:Y:S01]  /*1dd0*/  STG.E desc[UR6][R16.64+0x200], R23 ;  /* 0x0002001710007986 */ /* 0x0005e2000c101906 */
[----:B------:R-:W-:Y:S01]  /*1de0*/  IADD3 R10, PT, PT, R10, 0x4, RZ ;  /* 0x000000040a0a7810 */ /* 0x000fe20007ffe0ff */
[----:B------:R-:W-:Y:S01]  /*1df0*/  VIADD R5, R5, 0x200 ;  /* 0x0000020005057836 */ /* 0x000fe20000000000 */
[----:B------:R-:W-:Y:S02]  /*1e00*/  IADD3 R3, PT, PT, R3, 0x200, RZ ;  /* 0x0000020003037810 */ /* 0x000fe40007ffe0ff */
[----:B------:R-:W-:-:S13]  /*1e10*/  ISETP.NE.AND P0, PT, R10, RZ, PT ;  /* 0x000000ff0a00720c */ /* 0x000fda0003f05270 */
[----:B--2---:R-:W-:Y:S05]  /*1e20*/  @P0 BRA `(.L_x_72) ;  /* 0xfffffff400cc0947 */ /* 0x004fea000383ffff */
.L_x_51:
[----:B------:R-:W-:-:S13]  /*1e30*/  ISETP.NE.AND P0, PT, R7, RZ, PT ;  /* 0x000000ff0700720c */ /* 0x000fda0003f05270 */
[----:B------:R-:W-:Y:S05]  /*1e40*/  @!P0 EXIT ;  /* 0x000000000000894d */ /* 0x000fea0003800000 */
[----:B------:R-:W-:-:S13]  /*1e50*/  ISETP.NE.AND P0, PT, R7, 0x1, PT ;  /* 0x000000010700780c */ /* 0x000fda0003f05270 */
[----:B------:R-:W-:Y:S05]  /*1e60*/  @!P0 BRA `(.L_x_73) ;  /* 0x0000000400208947 */ /* 0x000fea0003800000 */
[----:B------:R-:W0:Y:S01]  /*1e70*/  MUFU.RCP R9, R6 ;  /* 0x0000000600097308 */ /* 0x000e220000001000 */
[----:B-1----:R-:W-:Y:S01]  /*1e80*/  LEA R3, R11, R8, 0x7 ;  /* 0x000000080b037211 */ /* 0x002fe200078e38ff */
[----:B------:R-:W-:Y:S03]  /*1e90*/  BSSY.RECONVERGENT B2, `(.L_x_74) ;  /* 0x000000e000027945 */ /* 0x000fe60003800200 */
[----:B------:R-:W-:-:S05]  /*1ea0*/  I2FP.F32.S32 R5, R3 ;  /* 0x0000000300057245 */ /* 0x000fca0000201400 */
[----:B------:R-:W-:-:S04]  /*1eb0*/  FADD R7, R4, R5 ;  /* 0x0000000504077221 */ /* 0x000fc80000000000 */
[----:B------:R-:W1:Y:S01]  /*1ec0*/  FCHK P0, R7, R6 ;  /* 0x0000000607007302 */ /* 0x000e620000000000 */
[----:B0-----:R-:W-:-:S04]  /*1ed0*/  FFMA R0, -R6, R9, 1 ;  /* 0x3f80000006007423 */ /* 0x001fc80000000109 */
[----:B------:R-:W-:-:S04]  /*1ee0*/  FFMA R0, R9, R0, R9 ;  /* 0x0000000009007223 */ /* 0x000fc80000000009 */
[----:B------:R-:W-:-:S04]  /*1ef0*/  FFMA R5, R0, R7, RZ ;  /* 0x0000000700057223 */ /* 0x000fc800000000ff */
[----:B------:R-:W-:-:S04]  /*1f00*/  FFMA R2, -R6, R5, R7 ;  /* 0x0000000506027223 */ /* 0x000fc80000000107 */
[----:B------:R-:W-:Y:S01]  /*1f10*/  FFMA R0, R0, R2, R5 ;  /* 0x0000000200007223 */ /* 0x000fe20000000005 */
[----:B-1----:R-:W-:Y:S06]  /*1f20*/  @!P0 BRA `(.L_x_75) ;  /* 0x0000000000108947 */ /* 0x002fec0003800000 */
[----:B------:R-:W-:Y:S01]  /*1f30*/  MOV R0, R7 ;  /* 0x0000000700007202 */ /* 0x000fe20000000f00 */
[----:B------:R-:W-:Y:S01]  /*1f40*/  IMAD.MOV.U32 R24, RZ, RZ, R6 ;  /* 0x000000ffff187224 */ /* 0x000fe200078e0006 */
[----:B------:R-:W-:-:S07]  /*1f50*/  MOV R2, 0x1f70 ;  /* 0x00001f7000027802 */ /* 0x000fce0000000f00 */
[----:B------:R-:W-:Y:S05]  /*1f60*/  CALL.REL.NOINC `($__internal_1_$__cuda_sm3x_div_rn_noftz_f32_slowpath) ;  /* 0x0000000400dc7944 */ /* 0x000fea0003c00000 */
.L_x_75:
[----:B------:R-:W-:Y:S05]  /*1f70*/  BSYNC.RECONVERGENT B2 ;  /* 0x0000000000027941 */ /* 0x000fea0003800200 */
.L_x_74:
[----:B------:R-:W0:Y:S01]  /*1f80*/  LDCU UR4, c[0x0][0x38c] ;  /* 0x00007180ff0477ac */ /* 0x000e220008000800 */
[----:B------:R-:W-:Y:S01]  /*1f90*/  BSSY.RECONVERGENT B0, `(.L_x_76) ;  /* 0x000000f000007945 */ /* 0x000fe20003800200 */
[----:B0-----:R-:W-:-:S04]  /*1fa0*/  FADD R0, R0, -UR4 ;  /* 0x8000000400007e21 */ /* 0x001fc80008000000 */
        /* <DEDUP_REMOVED lines=9> */
.L_x_77:
[----:B------:R-:W-:Y:S01]  /*2040*/  FMUL.FTZ R23, R0, R5 ;  /* 0x0000000500177220 */ /* 0x000fe20000410000 */
[----:B------:R-:W-:-:S03]  /*2050*/  FMUL.FTZ R2, R5, 0.5 ;  /* 0x3f00000005027820 */ /* 0x000fc60000410000 */
[----:B------:R-:W-:-:S04]  /*2060*/  FFMA R0, -R23, R23, R0 ;  /* 0x0000001717007223 */ /* 0x000fc80000000100 */
[----:B------:R-:W-:-:S07]  /*2070*/  FFMA R23, R0, R2, R23 ;  /* 0x0000000200177223 */ /* 0x000fce0000000017 */
.L_x_78:
[----:B------:R-:W-:Y:S05]  /*2080*/  BSYNC.RECONVERGENT B0 ;  /* 0x0000000000007941 */ /* 0x000fea0003800200 */
.L_x_76:
[----:B------:R-:W0:Y:S01]  /*2090*/  MUFU.RCP R7, R6 ;  /* 0x0000000600077308 */ /* 0x000e220000001000 */
[C---:B------:R-:W-:Y:S01]  /*20a0*/  IADD3 R0, PT, PT, R3.reuse, 0x80, RZ ;  /* 0x0000008003007810 */ /* 0x040fe20007ffe0ff */
[----:B------:R-:W-:Y:S01]  /*20b0*/  IMAD.WIDE R12, R3, 0x4, R14 ;  /* 0x00000004030c7825 */ /* 0x000fe200078e020e */
[----:B------:R-:W-:Y:S02]  /*20c0*/  BSSY.RECONVERGENT B2, `(.L_x_79) ;  /* 0x000000f000027945 */ /* 0x000fe40003800200 */
[----:B------:R-:W-:Y:S02]  /*20d0*/  I2FP.F32.S32 R3, R0 ;  /* 0x0000000000037245 */ /* 0x000fe40000201400 */
[----:B------:R1:W-:Y:S03]  /*20e0*/  STG.E desc[UR6][R12.64], R23 ;  /* 0x000000170c007986 */ /* 0x0003e6000c101906 */
        /* <DEDUP_REMOVED lines=8> */
[----:B------:R-:W-:Y:S01]  /*2170*/  IMAD.MOV.U32 R0, RZ, RZ, R5 ;  /* 0x000000ffff007224 */ /* 0x000fe200078e0005 */
[----:B------:R-:W-:Y:S02]  /*2180*/  MOV R24, R6 ;  /* 0x0000000600187202 */ /* 0x000fe40000000f00 */
[----:B------:R-:W-:-:S07]  /*2190*/  MOV R2, 0x21b0 ;  /* 0x000021b000027802 */ /* 0x000fce0000000f00 */
[----:B------:R-:W-:Y:S05]  /*21a0*/  CALL.REL.NOINC `($__internal_1_$__cuda_sm3x_div_rn_noftz_f32_slowpath) ;  /* 0x00000004004c7944 */ /* 0x000fea0003c00000 */
.L_x_80:
[----:B------:R-:W-:Y:S05]  /*21b0*/  BSYNC.RECONVERGENT B2 ;  /* 0x0000000000027941 */ /* 0x000fea0003800200 */
.L_x_79:
        /* <DEDUP_REMOVED lines=12> */
.L_x_82:
[----:B------:R-:W-:Y:S01]  /*2280*/  FMUL.FTZ R23, R0, R3 ;  /* 0x0000000300177220 */ /* 0x000fe20000410000 */
[----:B------:R-:W-:-:S03]  /*2290*/  FMUL.FTZ R2, R3, 0.5 ;  /* 0x3f00000003027820 */ /* 0x000fc60000410000 */
[----:B------:R-:W-:-:S04]  /*22a0*/  FFMA R0, -R23, R23, R0 ;  /* 0x0000001717007223 */ /* 0x000fc80000000100 */
[----:B------:R-:W-:-:S07]  /*22b0*/  FFMA R23, R0, R2, R23 ;  /* 0x0000000200177223 */ /* 0x000fce0000000017 */
.L_x_83:
[----:B------:R-:W-:Y:S05]  /*22c0*/  BSYNC.RECONVERGENT B0 ;  /* 0x0000000000007941 */ /* 0x000fea0003800200 */
.L_x_81:
[----:B------:R0:W-:Y:S01]  /*22d0*/  STG.E desc[UR6][R12.64+0x200], R23 ;  /* 0x000200170c007986 */ /* 0x0001e2000c101906 */
[----:B------:R-:W-:-:S07]  /*22e0*/  VIADD R11, R11, 0x2 ;  /* 0x000000020b0b7836 */ /* 0x000fce0000000000 */
.L_x_73:
[----:B------:R-:W2:Y:S02]  /*22f0*/  LDC R0, c[0x0][0x388] ;  /* 0x0000e200ff007b82 */ /* 0x000ea40000000800 */
[----:B--2---:R-:W-:-:S04]  /*2300*/  LOP3.LUT R0, R0, 0x1, RZ, 0xc0, !PT ;  /* 0x0000000100007812 */ /* 0x004fc800078ec0ff */
[----:B------:R-:W-:-:S13]  /*2310*/  ISETP.NE.U32.AND P0, PT, R0, 0x1, PT ;  /* 0x000000010000780c */ /* 0x000fda0003f05070 */
[----:B------:R-:W-:Y:S05]  /*2320*/  @P0 EXIT ;  /* 0x000000000000094d */ /* 0x000fea0003800000 */
[----:B------:R-:W2:Y:S01]  /*2330*/  MUFU.RCP R7, R6 ;  /* 0x0000000600077308 */ /* 0x000ea20000001000 */
[----:B-1----:R-:W-:Y:S01]  /*2340*/  LEA R11, R11, R8, 0x7 ;  /* 0x000000080b0b7211 */ /* 0x002fe200078e38ff */
[----:B------:R-:W-:Y:S03]  /*2350*/  BSSY.RECONVERGENT B2, `(.L_x_84) ;  /* 0x000000e000027945 */ /* 0x000fe60003800200 */
[----:B------:R-:W-:-:S05]  /*2360*/  I2FP.F32.S32 R3, R11 ;  /* 0x0000000b00037245 */ /* 0x000fca0000201400 */
[----:B------:R-:W-:-:S04]  /*2370*/  FADD R5, R4, R3 ;  /* 0x0000000304057221 */ /* 0x000fc80000000000 */
[----:B------:R-:W1:Y:S01]  /*2380*/  FCHK P0, R5, R6 ;  /* 0x0000000605007302 */ /* 0x000e620000000000 */
[----:B--2---:R-:W-:-:S04]  /*2390*/  FFMA R0, -R6, R7, 1 ;  /* 0x3f80000006007423 */ /* 0x004fc80000000107 */
[----:B------:R-:W-:-:S04]  /*23a0*/  FFMA R0, R7, R0, R7 ;  /* 0x0000000007007223 */ /* 0x000fc80000000007 */
[----:B------:R-:W-:-:S04]  /*23b0*/  FFMA R3, R0, R5, RZ ;  /* 0x0000000500037223 */ /* 0x000fc800000000ff */
[----:B------:R-:W-:-:S04]  /*23c0*/  FFMA R2, -R6, R3, R5 ;  /* 0x0000000306027223 */ /* 0x000fc80000000105 */
[----:B------:R-:W-:Y:S01]  /*23d0*/  FFMA R0, R0, R2, R3 ;  /* 0x0000000200007223 */ /* 0x000fe20000000003 */
[----:B-1----:R-:W-:Y:S06]  /*23e0*/  @!P0 BRA `(.L_x_85) ;  /* 0x0000000000108947 */ /* 0x002fec0003800000 */
[----:B------:R-:W-:Y:S02]  /*23f0*/  MOV R0, R5 ;  /* 0x0000000500007202 */ /* 0x000fe40000000f00 */
[----:B------:R-:W-:Y:S02]  /*2400*/  MOV R24, R6 ;  /* 0x0000000600187202 */ /* 0x000fe40000000f00 */
[----:B------:R-:W-:-:S07]  /*2410*/  MOV R2, 0x2430 ;  /* 0x0000243000027802 */ /* 0x000fce0000000f00 */
[----:B0-----:R-:W-:Y:S05]  /*2420*/  CALL.REL.NOINC `($__internal_1_$__cuda_sm3x_div_rn_noftz_f32_slowpath) ;  /* 0x0000000000ac7944 */ /* 0x001fea0003c00000 */
.L_x_85:
[----:B------:R-:W-:Y:S05]  /*2430*/  BSYNC.RECONVERGENT B2 ;  /* 0x0000000000027941 */ /* 0x000fea0003800200 */
.L_x_84:
[----:B------:R-:W1:Y:S01]  /*2440*/  LDCU UR4, c[0x0][0x38c] ;  /* 0x00007180ff0477ac */ /* 0x000e620008000800 */
[----:B------:R-:W-:Y:S01]  /*2450*/  BSSY.RECONVERGENT B0, `(.L_x_86) ;  /* 0x000000f000007945 */ /* 0x000fe20003800200 */
[----:B-1----:R-:W-:-:S04]  /*2460*/  FADD R0, R0, -UR4 ;  /* 0x8000000400007e21 */ /* 0x002fc80008000000 */
[----:B------:R-:W-:-:S04]  /*2470*/  FMUL R0, R0, R0 ;  /* 0x0000000000007220 */ /* 0x000fc80000400000 */
[----:B------:R-:W-:Y:S01]  /*2480*/  VIADD R2, R0, 0xf3000000 ;  /* 0xf300000000027836 */ /* 0x000fe20000000000 */
[----:B------:R1:W2:Y:S04]  /*2490*/  MUFU.RSQ R3, R0 ;  /* 0x0000000000037308 */ /* 0x0002a80000001400 */
[----:B------:R-:W-:-:S13]  /*24a0*/  ISETP.GT.U32.AND P0, PT, R2, 0x727fffff, PT ;  /* 0x727fffff0200780c */ /* 0x000fda0003f04070 */
[----:B-12---:R-:W-:Y:S05]  /*24b0*/  @!P0 BRA `(.L_x_87) ;  /* 0x0000000000108947 */ /* 0x006fea0003800000 */
[----:B------:R-:W-:Y:S02]  /*24c0*/  MOV R2, R0 ;  /* 0x0000000000027202 */ /* 0x000fe40000000f00 */
[----:B------:R-:W-:-:S07]  /*24d0*/  MOV R0, 0x24f0 ;  /* 0x000024f000007802 */ /* 0x000fce0000000f00 */
[----:B0-----:R-:W-:Y:S05]  /*24e0*/  CALL.REL.NOINC `($__internal_0_$__cuda_sm20_sqrt_rn_f32_slowpath) ;  /* 0x0000000000247944 */ /* 0x001fea0003c00000 */
[----:B------:R-:W-:Y:S05]  /*24f0*/  BRA `(.L_x_88) ;  /* 0x0000000000107947 */ /* 0x000fea0003800000 */
.L_x_87:
[----:B0-----:R-:W-:Y:S01]  /*2500*/  FMUL.FTZ R23, R0, R3 ;  /* 0x0000000300177220 */ /* 0x001fe20000410000 */
[----:B------:R-:W-:-:S03]  /*2510*/  FMUL.FTZ R2, R3, 0.5 ;  /* 0x3f00000003027820 */ /* 0x000fc60000410000 */
[----:B------:R-:W-:-:S04]  /*2520*/  FFMA R0, -R23, R23, R0 ;  /* 0x0000001717007223 */ /* 0x000fc80000000100 */
[----:B------:R-:W-:-:S07]  /*2530*/  FFMA R23, R0, R2, R23 ;  /* 0x0000000200177223 */ /* 0x000fce0000000017 */
.L_x_88:
[----:B------:R-:W-:Y:S05]  /*2540*/  BSYNC.RECONVERGENT B0 ;  /* 0x0000000000007941 */ /* 0x000fea0003800200 */
.L_x_86:
[----:B------:R-:W-:-:S05]  /*2550*/  IMAD.WIDE R14, R11, 0x4, R14 ;  /* 0x000000040b0e7825 */ /* 0x000fca00078e020e */
[----:B------:R-:W-:Y:S01]  /*2560*/  STG.E desc[UR6][R14.64], R23 ;  /* 0x000000170e007986 */ /* 0x000fe2000c101906 */
[----:B------:R-:W-:Y:S05]  /*2570*/  EXIT ;  /* 0x000000000000794d */ /* 0x000fea0003800000 */
        .weak           $__internal_0_$__cuda_sm20_sqrt_rn_f32_slowpath
        .type           $__internal_0_$__cuda_sm20_sqrt_rn_f32_slowpath,@function
        .size           $__internal_0_$__cuda_sm20_sqrt_rn_f32_slowpath,($__internal_1_$__cuda_sm3x_div_rn_noftz_f32_slowpath - $__internal_0_$__cuda_sm20_sqrt_rn_f32_slowpath)
$__internal_0_$__cuda_sm20_sqrt_rn_f32_slowpath:
[----:B------:R-:W-:-:S13]  /*2580*/  LOP3.LUT P0, RZ, R2, 0x7fffffff, RZ, 0xc0, !PT ;  /* 0x7fffffff02ff7812 */ /* 0x000fda000780c0ff */
[----:B------:R-:W-:Y:S01]  /*2590*/  @!P0 MOV R23, R2 ;  /* 0x0000000200178202 */ /* 0x000fe20000000f00 */
[----:B------:R-:W-:Y:S06]  /*25a0*/  @!P0 BRA `(.L_x_89) ;  /* 0x0000000000408947 */ /* 0x000fec0003800000 */
[----:B------:R-:W-:-:S13]  /*25b0*/  FSETP.GEU.FTZ.AND P0, PT, R2, RZ, PT ;  /* 0x000000ff0200720b */ /* 0x000fda0003f1e000 */
[----:B------:R-:W-:Y:S01]  /*25c0*/  @!P0 MOV R23, 0x7fffffff ;  /* 0x7fffffff00178802 */ /* 0x000fe20000000f00 */
[----:B------:R-:W-:Y:S06]  /*25d0*/  @!P0 BRA `(.L_x_89) ;  /* 0x0000000000348947 */ /* 0x000fec0003800000 */
[----:B------:R-:W-:-:S13]  /*25e0*/  FSETP.GTU.FTZ.AND P0, PT, |R2|, +INF , PT ;  /* 0x7f8000000200780b */ /* 0x000fda0003f1c200 */
[----:B------:R-:W-:Y:S01]  /*25f0*/  @P0 FADD.FTZ R23, R2, 1 ;  /* 0x3f80000002170421 */ /* 0x000fe20000010000 */
[----:B------:R-:W-:Y:S06]  /*2600*/  @P0 BRA `(.L_x_89) ;  /* 0x0000000000280947 */ /* 0x000fec0003800000 */
[----:B------:R-:W-:-:S13]  /*2610*/  FSETP.NEU.FTZ.AND P0, PT, |R2|, +INF , PT ;  /* 0x7f8000000200780b */ /* 0x000fda0003f1d200 */
[----:B------:R-:W-:Y:S01]  /*2620*/  @P0 FFMA R22, R2, 1.84467440737095516160e+19, RZ ;  /* 0x5f80000002160823 */ /* 0x000fe200000000ff */
[----:B------:R-:W-:-:S03]  /*2630*/  @!P0 IMAD.MOV.U32 R23, RZ, RZ, R2 ;  /* 0x000000ffff178224 */ /* 0x000fc600078e0002 */
[----:B------:R-:W0:Y:S02]  /*2640*/  @P0 MUFU.RSQ R19, R22 ;  /* 0x0000001600130308 */ /* 0x000e240000001400 */
[----:B0-----:R-:W-:Y:S01]  /*2650*/  @P0 FMUL.FTZ R21, R22, R19 ;  /* 0x0000001316150220 */ /* 0x001fe20000410000 */
[----:B------:R-:W-:-:S03]  /*2660*/  @P0 FMUL.FTZ R19, R19, 0.5 ;  /* 0x3f00000013130820 */ /* 0x000fc60000410000 */
[----:B------:R-:W-:-:S04]  /*2670*/  @P0 FADD.FTZ R20, -R21, -RZ ;  /* 0x800000ff15140221 */ /* 0x000fc80000010100 */
[----:B------:R-:W-:-:S04]  /*2680*/  @P0 FFMA R20, R21, R20, R22 ;  /* 0x0000001415140223 */ /* 0x000fc80000000016 */
[----:B------:R-:W-:-:S04]  /*2690*/  @P0 FFMA R19, R20, R19, R21 ;  /* 0x0000001314130223 */ /* 0x000fc80000000015 */
[----:B------:R-:W-:-:S07]  /*26a0*/  @P0 FMUL.FTZ R23, R19, 2.3283064365386962891e-10 ;  /* 0x2f80000013170820 */ /* 0x000fce0000410000 */
.L_x_89:
[----:B------:R-:W-:Y:S01]  /*26b0*/  HFMA2 R21, -RZ, RZ, 0, 0 ;  /* 0x00000000ff157431 */ /* 0x000fe200000001ff */
[----:B------:R-:W-:-:S04]  /*26c0*/  MOV R20, R0 ;  /* 0x0000000000147202 */ /* 0x000fc80000000f00 */
[----:B------:R-:W-:Y:S05]  /*26d0*/  RET.REL.NODEC R20 `(_ZN3cub18CUB_300001_SM_10006detail9transform16transform_kernelINS2_10policy_hubILb1EN4cuda3std3__45tupleIJN6thrust24THRUST_300001_SM_1000_NS17counting_iteratorIfNSA_11use_defaultESC_SC_EEEEEE10policy1000El12DistanceFromNSA_6detail15normal_iteratorINSA_10device_ptrIfEEEEJSD_EEEvT0_iT1_T2_DpNS2_10kernel_argIT3_EE) ;  /* 0xffffffd814487950 */ /* 0x000fea0003c3ffff */
        .weak           $__internal_1_$__cuda_sm3x_div_rn_noftz_f32_slowpath
        .type           $__internal_1_$__cuda_sm3x_div_rn_noftz_f32_slowpath,@function
        .size           $__internal_1_$__cuda_sm3x_div_rn_noftz_f32_slowpath,(.L_x_208 - $__internal_1_$__cuda_sm3x_div_rn_noftz_f32_slowpath)
$__internal_1_$__cuda_sm3x_div_rn_noftz_f32_slowpath:
[----:B------:R-:W-:Y:S01]  /*26e0*/  SHF.R.U32.HI R19, RZ, 0x17, R24 ;  /* 0x00000017ff137819 */ /* 0x000fe20000011618 */
[----:B------:R-:W-:Y:S01]  /*26f0*/  BSSY.RECONVERGENT B0, `(.L_x_90) ;  /* 0x0000062000007945 */ /* 0x000fe20003800200 */
[----:B------:R-:W-:Y:S02]  /*2700*/  SHF.R.U32.HI R21, RZ, 0x17, R0 ;  /* 0x00000017ff157819 */ /* 0x000fe40000011600 */
[----:B------:R-:W-:Y:S02]  /*2710*/  LOP3.LUT R19, R19, 0xff, RZ, 0xc0, !PT ;  /* 0x000000ff13137812 */ /* 0x000fe400078ec0ff */
[----:B------:R-:W-:Y:S02]  /*2720*/  LOP3.LUT R21, R21, 0xff, RZ, 0xc0, !PT ;  /* 0x000000ff15157812 */ /* 0x000fe400078ec0ff */
[----:B------:R-:W-:-:S03]  /*2730*/  IADD3 R22, PT, PT, R19, -0x1, RZ ;  /* 0xffffffff13167810 */ /* 0x000fc60007ffe0ff */
[----:B------:R-:W-:Y:S01]  /*2740*/  VIADD R23, R21, 0xffffffff ;  /* 0xffffffff15177836 */ /* 0x000fe20000000000 */
[----:B------:R-:W-:-:S04]  /*2750*/  ISETP.GT.U32.AND P0, PT, R22, 0xfd, PT ;  /* 0x000000fd1600780c */ /* 0x000fc80003f04070 */
[----:B------:R-:W-:-:S13]  /*2760*/  ISETP.GT.U32.OR P0, PT, R23, 0xfd, P0 ;  /* 0x000000fd1700780c */ /* 0x000fda0000704470 */
[----:B------:R-:W-:Y:S01]  /*2770*/  @!P0 MOV R20, RZ ;  /* 0x000000ff00148202 */ /* 0x000fe20000000f00 */
[----:B------:R-:W-:Y:S06]  /*2780*/  @!P0 BRA `(.L_x_91) ;  /* 0x00000000005c8947 */ /* 0x000fec0003800000 */
[----:B------:R-:W-:Y:S02]  /*2790*/  FSETP.GTU.FTZ.AND P0, PT, |R0|, +INF , PT ;  /* 0x7f8000000000780b */ /* 0x000fe40003f1c200 */
[----:B------:R-:W-:-:S04]  /*27a0*/  FSETP.GTU.FTZ.AND P1, PT, |R24|, +INF , PT ;  /* 0x7f8000001800780b */ /* 0x000fc80003f3c200 */
[----:B------:R-:W-:-:S13]  /*27b0*/  PLOP3.LUT P0, PT, P0, P1, PT, 0xf8, 0x8f ;  /* 0x00000000008f781c */ /* 0x000fda0000703f70 */
[----:B------:R-:W-:Y:S05]  /*27c0*/  @P0 BRA `(.L_x_92) ;  /* 0x00000004004c0947 */ /* 0x000fea0003800000 */
[----:B------:R-:W-:-:S13]  /*27d0*/  LOP3.LUT P0, RZ, R24, 0x7fffffff, R0, 0xc8, !PT ;  /* 0x7fffffff18ff7812 */ /* 0x000fda000780c800 */
[----:B------:R-:W-:Y:S05]  /*27e0*/  @!P0 BRA `(.L_x_93) ;  /* 0x00000004003c8947 */ /* 0x000fea0003800000 */
[----:B------:R-:W-:Y:S02]  /*27f0*/  FSETP.NEU.FTZ.AND P2, PT, |R0|, +INF , PT ;  /* 0x7f8000000000780b */ /* 0x000fe40003f5d200 */
[----:B------:R-:W-:Y:S02]  /*2800*/  FSETP.NEU.FTZ.AND P1, PT, |R24|, +INF , PT ;  /* 0x7f8000001800780b */ /* 0x000fe40003f3d200 */
[----:B------:R-:W-:-:S11]  /*2810*/  FSETP.NEU.FTZ.AND P0, PT, |R0|, +INF , PT ;  /* 0x7f8000000000780b */ /* 0x000fd60003f1d200 */
[----:B------:R-:W-:Y:S05]  /*2820*/  @!P1 BRA !P2, `(.L_x_93) ;  /* 0x00000004002c9947 */ /* 0x000fea0005000000 */
[----:B------:R-:W-:-:S04]  /*2830*/  LOP3.LUT P2, RZ, R0, 0x7fffffff, RZ, 0xc0, !PT ;  /* 0x7fffffff00ff7812 */ /* 0x000fc8000784c0ff */
[----:B------:R-:W-:-:S13]  /*2840*/  PLOP3.LUT P1, PT, P1, P2, PT, 0x2f, 0xf2 ;  /* 0x0000000000f2781c */ /* 0x000fda0000f24577 */
[----:B------:R-:W-:Y:S05]  /*2850*/  @P1 BRA `(.L_x_94) ;  /* 0x0000000400181947 */ /* 0x000fea0003800000 */
[----:B------:R-:W-:-:S04]  /*2860*/  LOP3.LUT P1, RZ, R24, 0x7fffffff, RZ, 0xc0, !PT ;  /* 0x7fffffff18ff7812 */ /* 0x000fc8000782c0ff */
[----:B------:R-:W-:-:S13]  /*2870*/  PLOP3.LUT P0, PT, P0, P1, PT, 0x2f, 0xf2 ;  /* 0x0000000000f2781c */ /* 0x000fda0000702577 */
[----:B------:R-:W-:Y:S05]  /*2880*/  @P0 BRA `(.L_x_95) ;  /* 0x0000000400000947 */ /* 0x000fea0003800000 */
[----:B------:R-:W-:Y:S02]  /*2890*/  ISETP.GE.AND P0, PT, R23, RZ, PT ;  /* 0x000000ff1700720c */ /* 0x000fe40003f06270 */
[----:B------:R-:W-:-:S11]  /*28a0*/  ISETP.GE.AND P1, PT, R22, RZ, PT ;  /* 0x000000ff1600720c */ /* 0x000fd60003f26270 */
[----:B------:R-:W-:Y:S01]  /*28b0*/  @P0 MOV R20, RZ ;  /* 0x000000ff00140202 */ /* 0x000fe20000000f00 */
[----:B------:R-:W-:Y:S01]  /*28c0*/  @!P0 FFMA R0, R0, 1.84467440737095516160e+19, RZ ;  /* 0x5f80000000008823 */ /* 0x000fe200000000ff */
[----:B------:R-:W-:Y:S01]  /*28d0*/  @!P0 MOV R20, 0xffffffc0 ;  /* 0xffffffc000148802 */ /* 0x000fe20000000f00 */
[----:B------:R-:W-:-:S04]  /*28e0*/  @!P1 FFMA R24, R24, 1.84467440737095516160e+19, RZ ;  /* 0x5f80000018189823 */ /* 0x000fc800000000ff */
[----:B------:R-:W-:-:S07]  /*28f0*/  @!P1 VIADD R20, R20, 0x40 ;  /* 0x0000004014149836 */ /* 0x000fce0000000000 */
.L_x_91:
[----:B------:R-:W-:Y:S01]  /*2900*/  LEA R23, R19, 0xc0800000, 0x17 ;  /* 0xc080000013177811 */ /* 0x000fe200078eb8ff */
[----:B------:R-:W-:Y:S01]  /*2910*/  BSSY.RECONVERGENT B1, `(.L_x_96) ;  /* 0x0000036000017945 */ /* 0x000fe20003800200 */
[----:B------:R-:W-:Y:S02]  /*2920*/  IADD3 R21, PT, PT, R21, -0x7f, RZ ;  /* 0xffffff8115157810 */ /* 0x000fe40007ffe0ff */
[----:B------:R-:W-:-:S03]  /*2930*/  IADD3 R26, PT, PT, -R23, R24, RZ ;  /* 0x00000018171a7210 */ /* 0x000fc60007ffe1ff */
[C---:B------:R-:W-:Y:S01]  /*2940*/  IMAD R0, R21.reuse, -0x800000, R0 ;  /* 0xff80000015007824 */ /* 0x040fe200078e0200 */
[----:B------:R-:W0:Y:S01]  /*2950*/  MUFU.RCP R22, R26 ;  /* 0x0000001a00167308 */ /* 0x000e220000001000 */
[----:B------:R-:W-:Y:S01]  /*2960*/  FADD.FTZ R23, -R26, -RZ ;  /* 0x800000ff1a177221 */ /* 0x000fe20000010100 */
[----:B------:R-:W-:-:S04]  /*2970*/  IADD3 R21, PT, PT, R21, 0x7f, -R19 ;  /* 0x0000007f15157810 */ /* 0x000fc80007ffe813 */
[----:B------:R-:W-:Y:S01]  /*2980*/  IADD3 R21, PT, PT, R21, R20, RZ ;  /* 0x0000001415157210 */ /* 0x000fe20007ffe0ff */
[----:B0-----:R-:W-:-:S04]  /*2990*/  FFMA R25, R22, R23, 1 ;  /* 0x3f80000016197423 */ /* 0x001fc80000000017 */
[----:B------:R-:W-:-:S04]  /*29a0*/  FFMA R25, R22, R25, R22 ;  /* 0x0000001916197223 */ /* 0x000fc80000000016 */
[----:B------:R-:W-:-:S04]  /*29b0*/  FFMA R22, R0, R25, RZ ;  /* 0x0000001900167223 */ /* 0x000fc800000000ff */
[----:B------:R-:W-:-:S04]  /*29c0*/  FFMA R24, R23, R22, R0 ;  /* 0x0000001617187223 */ /* 0x000fc80000000000 */
[----:B------:R-:W-:-:S04]  /*29d0*/  FFMA R24, R25, R24, R22 ;  /* 0x0000001819187223 */ /* 0x000fc80000000016 */
[----:B------:R-:W-:-:S04]  /*29e0*/  FFMA R23, R23, R24, R0 ;  /* 0x0000001817177223 */ /* 0x000fc80000000000 */
[----:B------:R-:W-:-:S05]  /*29f0*/  FFMA R0, R25, R23, R24 ;  /* 0x0000001719007223 */ /* 0x000fca0000000018 */
[----:B------:R-:W-:-:S04]  /*2a00*/  SHF.R.U32.HI R19, RZ, 0x17, R0 ;  /* 0x00000017ff137819 */ /* 0x000fc80000011600 */
[----:B------:R-:W-:-:S05]  /*2a10*/  LOP3.LUT R20, R19, 0xff, RZ, 0xc0, !PT ;  /* 0x000000ff13147812 */ /* 0x000fca00078ec0ff */
[----:B------:R-:W-:-:S05]  /*2a20*/  IMAD.IADD R19, R20, 0x1, R21 ;  /* 0x0000000114137824 */ /* 0x000fca00078e0215 */
[----:B------:R-:W-:-:S04]  /*2a30*/  IADD3 R20, PT, PT, R19, -0x1, RZ ;  /* 0xffffffff13147810 */ /* 0x000fc80007ffe0ff */
[----:B------:R-:W-:-:S13]  /*2a40*/  ISETP.GE.U32.AND P0, PT, R20, 0xfe, PT ;  /* 0x000000fe1400780c */ /* 0x000fda0003f06070 */
[----:B------:R-:W-:Y:S05]  /*2a50*/  @!P0 BRA `(.L_x_97) ;  /* 0x0000000000808947 */ /* 0x000fea0003800000 */
[----:B------:R-:W-:-:S13]  /*2a60*/  ISETP.GT.AND P0, PT, R19, 0xfe, PT ;  /* 0x000000fe1300780c */ /* 0x000fda0003f04270 */
[----:B------:R-:W-:Y:S05]  /*2a70*/  @P0 BRA `(.L_x_98) ;  /* 0x00000000006c0947 */ /* 0x000fea0003800000 */
[----:B------:R-:W-:-:S13]  /*2a80*/  ISETP.GE.AND P0, PT, R19, 0x1, PT ;  /* 0x000000011300780c */ /* 0x000fda0003f06270 */
[----:B------:R-:W-:Y:S05]  /*2a90*/  @P0 BRA `(.L_x_99) ;  /* 0x0000000000740947 */ /* 0x000fea0003800000 */
[----:B------:R-:W-:Y:S02]  /*2aa0*/  ISETP.GE.AND P0, PT, R19, -0x18, PT ;  /* 0xffffffe81300780c */ /* 0x000fe40003f06270 */
[----:B------:R-:W-:-:S11]  /*2ab0*/  LOP3.LUT R0, R0, 0x80000000, RZ, 0xc0, !PT ;  /* 0x8000000000007812 */ /* 0x000fd600078ec0ff */
[----:B------:R-:W-:Y:S05]  /*2ac0*/  @!P0 BRA `(.L_x_99) ;  /* 0x0000000000688947 */ /* 0x000fea0003800000 */
[CCC-:B------:R-:W-:Y:S01]  /*2ad0*/  FFMA.RZ R20, R25.reuse, R23.reuse, R24.reuse ;  /* 0x0000001719147223 */ /* 0x1c0fe2000000c018 */
[CCC-:B------:R-:W-:Y:S01]  /*2ae0*/  FFMA.RP R21, R25.reuse, R23.reuse, R24.reuse ;  /* 0x0000001719157223 */ /* 0x1c0fe20000008018 */
[----:B------:R-:W-:Y:S01]  /*2af0*/  FFMA.RM R24, R25, R23, R24 ;  /* 0x0000001719187223 */ /* 0x000fe20000004018 */
[C---:B------:R-:W-:Y:S02]  /*2b00*/  IADD3 R22, PT, PT, R19.reuse, 0x20, RZ ;  /* 0x0000002013167810 */ /* 0x040fe40007ffe0ff */
[----:B------:R-:W-:Y:S02]  /*2b10*/  LOP3.LUT R20, R20, 0x7fffff, RZ, 0xc0, !PT ;  /* 0x007fffff14147812 */ /* 0x000fe400078ec0ff */
[C---:B------:R-:W-:Y:S02]  /*2b20*/  ISETP.NE.AND P2, PT, R19.reuse, RZ, PT ;  /* 0x000000ff1300720c */ /* 0x040fe40003f45270 */
[----:B------:R-:W-:Y:S02]  /*2b30*/  LOP3.LUT R23, R20, 0x800000, RZ, 0xfc, !PT ;  /* 0x0080000014177812 */ /* 0x000fe400078efcff */
[----:B------:R-:W-:-:S02]  /*2b40*/  ISETP.NE.AND P1, PT, R19, RZ, PT ;  /* 0x000000ff1300720c */ /* 0x000fc40003f25270 */
[----:B------:R-:W-:Y:S02]  /*2b50*/  IADD3 R19, PT, PT, -R19, RZ, RZ ;  /* 0x000000ff13137210 */ /* 0x000fe40007ffe1ff */
[----:B------:R-:W-:Y:S02]  /*2b60*/  SHF.L.U32 R22, R23, R22, RZ ;  /* 0x0000001617167219 */ /* 0x000fe400000006ff */
[----:B------:R-:W-:Y:S02]  /*2b70*/  FSETP.NEU.FTZ.AND P0, PT, R21, R24, PT ;  /* 0x000000181500720b */ /* 0x000fe40003f1d000 */
[----:B------:R-:W-:Y:S02]  /*2b80*/  SEL R20, R19, RZ, P2 ;  /* 0x000000ff13147207 */ /* 0x000fe40001000000 */
[----:B------:R-:W-:Y:S02]  /*2b90*/  ISETP.NE.AND P1, PT, R22, RZ, P1 ;  /* 0x000000ff1600720c */ /* 0x000fe40000f25270 */
[----:B------:R-:W-:-:S02]  /*2ba0*/  SHF.R.U32.HI R22, RZ, R20, R23 ;  /* 0x00000014ff167219 */ /* 0x000fc40000011617 */
[----:B------:R-:W-:Y:S02]  /*2bb0*/  PLOP3.LUT P0, PT, P0, P1, PT, 0xf8, 0x8f ;  /* 0x00000000008f781c */ /* 0x000fe40000703f70 */
[----:B------:R-:W-:Y:S02]  /*2bc0*/  SHF.R.U32.HI R20, RZ, 0x1, R22 ;  /* 0x00000001ff147819 */ /* 0x000fe40000011616 */
[----:B------:R-:W-:-:S04]  /*2bd0*/  SEL R19, RZ, 0x1, !P0 ;  /* 0x00000001ff137807 */ /* 0x000fc80004000000 */
[----:B------:R-:W-:-:S04]  /*2be0*/  LOP3.LUT R19, R19, 0x1, R20, 0xf8, !PT ;  /* 0x0000000113137812 */ /* 0x000fc800078ef814 */
[----:B------:R-:W-:-:S05]  /*2bf0*/  LOP3.LUT R19, R19, R22, RZ, 0xc0, !PT ;  /* 0x0000001613137212 */ /* 0x000fca00078ec0ff */
[----:B------:R-:W-:-:S05]  /*2c00*/  IMAD.IADD R19, R20, 0x1, R19 ;  /* 0x0000000114137824 */ /* 0x000fca00078e0213 */
[----:B------:R-:W-:Y:S01]  /*2c10*/  LOP3.LUT R0, R19, R0, RZ, 0xfc, !PT ;  /* 0x0000000013007212 */ /* 0x000fe200078efcff */
[----:B------:R-:W-:Y:S06]  /*2c20*/  BRA `(.L_x_99) ;  /* 0x0000000000107947 */ /* 0x000fec0003800000 */
.L_x_98:
[----:B------:R-:W-:-:S04]  /*2c30*/  LOP3.LUT R0, R0, 0x80000000, RZ, 0xc0, !PT ;  /* 0x8000000000007812 */ /* 0x000fc800078ec0ff */
[----:B------:R-:W-:Y:S01]  /*2c40*/  LOP3.LUT R0, R0, 0x7f800000, RZ, 0xfc, !PT ;  /* 0x7f80000000007812 */ /* 0x000fe200078efcff */
[----:B------:R-:W-:Y:S06]  /*2c50*/  BRA `(.L_x_99) ;  /* 0x0000000000047947 */ /* 0x000fec0003800000 */
.L_x_97:
[----:B------:R-:W-:-:S07]  /*2c60*/  LEA R0, R21, R0, 0x17 ;  /* 0x0000000015007211 */ /* 0x000fce00078eb8ff */
.L_x_99:
[----:B------:R-:W-:Y:S05]  /*2c70*/  BSYNC.RECONVERGENT B1 ;  /* 0x0000000000017941 */ /* 0x000fea0003800200 */
.L_x_96:
[----:B------:R-:W-:Y:S05]  /*2c80*/  BRA `(.L_x_100) ;  /* 0x0000000000207947 */ /* 0x000fea0003800000 */
.L_x_95:
[----:B------:R-:W-:-:S04]  /*2c90*/  LOP3.LUT R0, R24, 0x80000000, R0, 0x48, !PT ;  /* 0x8000000018007812 */ /* 0x000fc800078e4800 */
[----:B------:R-:W-:Y:S01]  /*2ca0*/  LOP3.LUT R0, R0, 0x7f800000, RZ, 0xfc, !PT ;  /* 0x7f80000000007812 */ /* 0x000fe200078efcff */
[----:B------:R-:W-:Y:S06]  /*2cb0*/  BRA `(.L_x_100) ;  /* 0x0000000000147947 */ /* 0x000fec0003800000 */
.L_x_94:
[----:B------:R-:W-:Y:S01]  /*2cc0*/  LOP3.LUT R0, R24, 0x80000000, R0, 0x48, !PT ;  /* 0x8000000018007812 */ /* 0x000fe200078e4800 */
[----:B------:R-:W-:Y:S06]  /*2cd0*/  BRA `(.L_x_100) ;  /* 0x00000000000c7947 */ /* 0x000fec0003800000 */
.L_x_93:
[----:B------:R-:W0:Y:S01]  /*2ce0*/  MUFU.RSQ R0, -QNAN ;  /* 0xffc0000000007908 */ /* 0x000e220000001400 */
[----:B------:R-:W-:Y:S05]  /*2cf0*/  BRA `(.L_x_100) ;  /* 0x0000000000047947 */ /* 0x000fea0003800000 */
.L_x_92:
[----:B------:R-:W-:-:S07]  /*2d00*/  FADD.FTZ R0, R0, R24 ;  /* 0x0000001800007221 */ /* 0x000fce0000010000 */
.L_x_100:
[----:B------:R-:W-:Y:S05]  /*2d10*/  BSYNC.RECONVERGENT B0 ;  /* 0x0000000000007941 */ /* 0x000fea0003800200 */
.L_x_90:
[----:B------:R-:W-:Y:S01]  /*2d20*/  HFMA2 R21, -RZ, RZ, 0, 0 ;  /* 0x00000000ff157431 */ /* 0x000fe200000001ff */
[----:B------:R-:W-:-:S04]  /*2d30*/  MOV R20, R2 ;  /* 0x0000000200147202 */ /* 0x000fc80000000f00 */
[----:B0-----:R-:W-:Y:S05]  /*2d40*/  RET.REL.NODEC R20 `(_ZN3cub18CUB_300001_SM_10006detail9transform16transform_kernelINS2_10policy_hubILb1EN4cuda3std3__45tupleIJN6thrust24THRUST_300001_SM_1000_NS17counting_iteratorIfNSA_11use_defaultESC_SC_EEEEEE10policy1000El12DistanceFromNSA_6detail15normal_iteratorINSA_10device_ptrIfEEEEJSD_EEEvT0_iT1_T2_DpNS2_10kernel_argIT3_EE) ;  /* 0xffffffd014ac7950 */ /* 0x001fea0003c3ffff */
.L_x_101:
[----:B------:R-:W-:-:S00]  /*2d50*/  BRA `(.L_x_101) ;  /* 0xfffffffc00fc7947 */ /* 0x000fc0000383ffff */
[----:B------:R-:W-:-:S00]  /*2d60*/  NOP ;  /* 0x0000000000007918 */ /* 0x000fc00000000000 */
        /* <DEDUP_REMOVED lines=9> */
.L_x_208:


//--------------------- .text._ZN3cub18CUB_300001_SM_10006detail9transform16transform_kernelINS2_10policy_hubILb1EN4cuda3std3__45tupleIJN6thrust24THRUST_300001_SM_1000_NS17counting_iteratorIfNSA_11use_defaultESC_SC_EEEEEE10policy1000Ei12DistanceFromNSA_6detail15normal_iteratorINSA_10device_ptrIfEEEEJSD_EEEvT0_iT1_T2_DpNS2_10kernel_argIT3_EE --------------------------
	.section	.text._ZN3cub18CUB_300001_SM_10006detail9transform16transform_kernelINS2_10policy_hubILb1EN4cuda3std3__45tupleIJN6thrust24THRUST_300001_SM_1000_NS17counting_iteratorIfNSA_11use_defaultESC_SC_EEEEEE10policy1000Ei12DistanceFromNSA_6detail15normal_iteratorINSA_10device_ptrIfEEEEJSD_EEEvT0_iT1_T2_DpNS2_10kernel_argIT3_EE,"ax",@progbits
	.align	128
        .global         _ZN3cub18CUB_300001_SM_10006detail9transform16transform_kernelINS2_10policy_hubILb1EN4cuda3std3__45tupleIJN6thrust24THRUST_300001_SM_1000_NS17counting_iteratorIfNSA_11use_defaultESC_SC_EEEEEE10policy1000Ei12DistanceFromNSA_6detail15normal_iteratorINSA_10device_ptrIfEEEEJSD_EEEvT0_iT1_T2_DpNS2_10kernel_argIT3_EE
        .type           _ZN3cub18CUB_300001_SM_10006detail9transform16transform_kernelINS2_10policy_hubILb1EN4cuda3std3__45tupleIJN6thrust24THRUST_300001_SM_1000_NS17counting_iteratorIfNSA_11use_defaultESC_SC_EEEEEE10policy1000Ei12DistanceFromNSA_6detail15normal_iteratorINSA_10device_ptrIfEEEEJSD_EEEvT0_iT1_T2_DpNS2_10kernel_argIT3_EE,@function
        .size           _ZN3cub18CUB_300001_SM_10006detail9transform16transform_kernelINS2_10policy_hubILb1EN4cuda3std3__45tupleIJN6thrust24THRUST_300001_SM_1000_NS17counting_iteratorIfNSA_11use_defaultESC_SC_EEEEEE10policy1000Ei12DistanceFromNSA_6detail15normal_iteratorINSA_10device_ptrIfEEEEJSD_EEEvT0_iT1_T2_DpNS2_10kernel_argIT3_EE,(.L_x_210 - _ZN3cub18CUB_300001_SM_10006detail9transform16transform_kernelINS2_10policy_hubILb1EN4cuda3std3__45tupleIJN6thrust24THRUST_300001_SM_1000_NS17counting_iteratorIfNSA_11use_defaultESC_SC_EEEEEE10policy1000Ei12DistanceFromNSA_6detail15normal_iteratorINSA_10device_ptrIfEEEEJSD_EEEvT0_iT1_T2_DpNS2_10kernel_argIT3_EE)
        .other          _ZN3cub18CUB_300001_SM_10006detail9transform16transform_kernelINS2_10policy_hubILb1EN4cuda3std3__45tupleIJN6thrust24THRUST_300001_SM_1000_NS17counting_iteratorIfNSA_11use_defaultESC_SC_EEEEEE10policy1000Ei12DistanceFromNSA_6detail15normal_iteratorINSA_10device_ptrIfEEEEJSD_EEEvT0_iT1_T2_DpNS2_10kernel_argIT3_EE,@"STO_CUDA_ENTRY STV_DEFAULT"
_ZN3cub18CUB_300001_SM_10006detail9transform16transform_kernelINS2_10policy_hubILb1EN4cuda3std3__45tupleIJN6thrust24THRUST_300001_SM_1000_NS17counting_iteratorIfNSA_11use_defaultESC_SC_EEEEEE10policy1000Ei12DistanceFromNSA_6detail15normal_iteratorINSA_10device_ptrIfEEEEJSD_EEEvT0_iT1_T2_DpNS2_10kernel_argIT3_EE:
.text._ZN3cub18CUB_300001_SM_10006detail9transform16transform_kernelINS2_10policy_hubILb1EN4cuda3std3__45tupleIJN6thrust24THRUST_300001_SM_1000_NS17counting_iteratorIfNSA_11use_defaultESC_SC_EEEEEE10policy1000Ei12DistanceFromNSA_6detail15normal_iteratorINSA_10device_ptrIfEEEEJSD_EEEvT0_iT1_T2_DpNS2_10kernel_argIT3_EE:
[----:B------:R-:W-:Y:S08]  /*0000*/  LDC R1, c[0x0][0x37c] ;  /* 0x0000df00ff017b82 */ /* 0x000ff00000000800 */
[----:B------:R-:W0:Y:S01]  /*0010*/  LDC.64 R8, c[0x0][0x380] ;  /* 0x0000e000ff087b82 */ /* 0x000e220000000a00 */
[----:B------:R-:W1:Y:S01]  /*0020*/  LDCU UR5, c[0x0][0x398] ;  /* 0x00007300ff0577ac */ /* 0x000e620008000800 */
[----:B------:R-:W2:Y:S06]  /*0030*/  LDCU.64 UR6, c[0x0][0x358] ;  /* 0x00006b00ff0677ac */ /* 0x000eac0008000a00 */
[----:B------:R-:W3:Y:S08]  /*0040*/  S2UR UR4, SR_CTAID.X ;  /* 0x00000000000479c3 */ /* 0x000ef00000002500 */
[----:B------:R-:W4:Y:S01]  /*0050*/  LDC.64 R14, c[0x0][0x390] ;  /* 0x0000e400ff0e7b82 */ /* 0x000f220000000a00 */
[----:B0-----:R-:W-:-:S05]  /*0060*/  SHF.L.U32 R3, R9, 0x7, RZ ;  /* 0x0000000709037819 */ /* 0x001fca00000006ff */
[----:B---3--:R-:W-:-:S05]  /*0070*/  IMAD R5, R3, UR4, RZ ;  /* 0x0000000403057c24 */ /* 0x008fca000f8e02ff */
[C---:B------:R-:W-:Y:S02]  /*0080*/  IADD3 R8, PT, PT, -R5.reuse, R8, RZ ;  /* 0x0000000805087210 */ /* 0x040fe40007ffe1ff */
[----:B------:R-:W-:Y:S01]  /*0090*/  I2FP.F32.S32 R4, R5 ;  /* 0x0000000500047245 */ /* 0x000fe20000201400 */
[----:B----4-:R-:W-:Y:S01]  /*00a0*/  IMAD.WIDE R14, R5, 0x4, R14 ;  /* 0x00000004050e7825 */ /* 0x010fe200078e020e */
[CC--:B------:R-:W-:Y:S02]  /*00b0*/  ISETP.GT.AND P0, PT, R3.reuse, R8.reuse, PT ;  /* 0x000000080300720c */ /* 0x0c0fe40003f04270 */
[----:B------:R-:W-:Y:S01]  /*00c0*/  VIMNMX R3, PT, PT, R3, R8, PT ;  /* 0x0000000803037248 */ /* 0x000fe20003fe0100 */
[----:B-1----:R-:W-:-:S10]  /*00d0*/  FADD R4, R4, UR5 ;  /* 0x0000000504047e21 */ /* 0x002fd40008000000 */
[----:B--2---:R-:W-:Y:S05]  /*00e0*/  @P0 BRA `(.L_x_102) ;  /* 0x00000010004c0947 */ /* 0x004fea0003800000 */
        /* <DEDUP_REMOVED lines=17> */
.L_x_124:
        /* <DEDUP_REMOVED lines=14> */
[----:B------:R-:W-:-:S07]  /*02e0*/  MOV R2, 0x300 ;  /* 0x0000030000027802 */ /* 0x000fce0000000f00 */
[----:B0-----:R-:W-:Y:S05]  /*02f0*/  CALL.REL.NOINC `($__internal_3_$__cuda_sm3x_div_rn_noftz_f32_slowpath) ;  /* 0x0000002000d47944 */ /* 0x001fea0003c00000 */
[----:B------:R-:W-:-:S07]  /*0300*/  MOV R2, R0 ;  /* 0x0000000000027202 */ /* 0x000fce0000000f00 */
.L_x_105:
[----:B0-----:R-:W-:Y:S05]  /*0310*/  BSYNC.RECONVERGENT B2 ;  /* 0x0000000000027941 */ /* 0x001fea0003800200 */
.L_x_104:
        /* <DEDUP_REMOVED lines=9> */
[----:B------:R-:W-:Y:S05]  /*03b0*/  CALL.REL.NOINC `($__internal_2_$__cuda_sm20_sqrt_rn_f32_slowpath) ;  /* 0x00000020004c7944 */ /* 0x000fea0003c00000 */
[----:B------:R-:W-:Y:S05]  /*03c0*/  BRA `(.L_x_108) ;  /* 0x0000000000107947 */ /* 0x000fea0003800000 */
.L_x_107:
[----:B------:R-:W-:Y:S01]  /*03d0*/  FMUL.FTZ R23, R0, R9 ;  /* 0x0000000900177220 */ /* 0x000fe20000410000 */
[----:B------:R-:W-:-:S03]  /*03e0*/  FMUL.FTZ R2, R9, 0.5 ;  /* 0x3f00000009027820 */ /* 0x000fc60000410000 */
[----:B------:R-:W-:-:S04]  /*03f0*/  FFMA R0, -R23, R23, R0 ;  /* 0x0000001717007223 */ /* 0x000fc80000000100 */
[----:B------:R-:W-:-:S07]  /*0400*/  FFMA R23, R0, R2, R23 ;  /* 0x0000000200177223 */ /* 0x000fce0000000017 */
.L_x_108:
[----:B------:R-:W-:Y:S05]  /*0410*/  BSYNC.RECONVERGENT B0 ;  /* 0x0000000000007941 */ /* 0x000fea0003800200 */
.L_x_106:
        /* <DEDUP_REMOVED lines=16> */
[----:B------:R-:W-:Y:S05]  /*0520*/  CALL.REL.NOINC `($__internal_3_$__cuda_sm3x_div_rn_noftz_f32_slowpath) ;  /* 0x0000002000487944 */ /* 0x000fea0003c00000 */
.L_x_110:
[----:B------:R-:W-:Y:S05]  /*0530*/  BSYNC.RECONVERGENT B2 ;  /* 0x0000000000027941 */ /* 0x000fea0003800200 */
.L_x_109:
        /* <DEDUP_REMOVED lines=9> */
[----:B------:R-:W-:Y:S05]  /*05d0*/  CALL.REL.NOINC `($__internal_2_$__cuda_sm20_sqrt_rn_f32_slowpath) ;  /* 0x0000001c00c47944 */ /* 0x000fea0003c00000 */
[----:B------:R-:W-:Y:S05]  /*05e0*/  BRA `(.L_x_113) ;  /* 0x0000000000107947 */ /* 0x000fea0003800000 */
.L_x_112:
[----:B------:R-:W-:Y:S01]  /*05f0*/  FMUL.FTZ R23, R0, R9 ;  /* 0x0000000900177220 */ /* 0x000fe20000410000 */
[----:B------:R-:W-:-:S03]  /*0600*/  FMUL.FTZ R2, R9, 0.5 ;  /* 0x3f00000009027820 */ /* 0x000fc60000410000 */
[----:B------:R-:W-:-:S04]  /*0610*/  FFMA R0, -R23, R23, R0 ;  /* 0x0000001717007223 */ /* 0x000fc80000000100 */
[----:B------:R-:W-:-:S07]  /*0620*/  FFMA R23, R0, R2, R23 ;  /* 0x0000000200177223 */ /* 0x000fce0000000017 */
.L_x_113:
[----:B------:R-:W-:Y:S05]  /*0630*/  BSYNC.RECONVERGENT B0 ;  /* 0x0000000000007941 */ /* 0x000fea0003800200 */
.L_x_111:
        /* <DEDUP_REMOVED lines=16> */
[----:B------:R-:W-:Y:S05]  /*0740*/  CALL.REL.NOINC `($__internal_3_$__cuda_sm3x_div_rn_noftz_f32_slowpath) ;  /* 0x0000001c00c07944 */ /* 0x000fea0003c00000 */
.L_x_115:
[----:B------:R-:W-:Y:S05]  /*0750*/  BSYNC.RECONVERGENT B2 ;  /* 0x0000000000027941 */ /* 0x000fea0003800200 */
.L_x_114:
        /* <DEDUP_REMOVED lines=9> */
[----:B------:R-:W-:Y:S05]  /*07f0*/  CALL.REL.NOINC `($__internal_2_$__cuda_sm20_sqrt_rn_f32_slowpath) ;  /* 0x0000001c003c7944 */ /* 0x000fea0003c00000 */
[----:B------:R-:W-:Y:S05]  /*0800*/  BRA `(.L_x_118) ;  /* 0x0000000000107947 */ /* 0x000fea0003800000 */
.L_x_117:
[----:B------:R-:W-:Y:S01]  /*0810*/  FMUL.FTZ R23, R0, R19 ;  /* 0x0000001300177220 */ /* 0x000fe20000410000 */
[----:B------:R-:W-:-:S03]  /*0820*/  FMUL.FTZ R2, R19, 0.5 ;  /* 0x3f00000013027820 */ /* 0x000fc60000410000 */
[----:B------:R-:W-:-:S04]  /*0830*/  FFMA R0, -R23, R23, R0 ;  /* 0x0000001717007223 */ /* 0x000fc80000000100 */
[----:B------:R-:W-:-:S07]  /*0840*/  FFMA R23, R0, R2, R23 ;  /* 0x0000000200177223 */ /* 0x000fce0000000017 */
.L_x_118:
[----:B------:R-:W-:Y:S05]  /*0850*/  BSYNC.RECONVERGENT B0 ;  /* 0x0000000000007941 */ /* 0x000fea0003800200 */
.L_x_116:
        /* <DEDUP_REMOVED lines=15> */
[----:B------:R-:W-:Y:S05]  /*0950*/  CALL.REL.NOINC `($__internal_3_$__cuda_sm3x_div_rn_noftz_f32_slowpath) ;  /* 0x0000001c003c7944 */ /* 0x000fea0003c00000 */
.L_x_120:
[----:B------:R-:W-:Y:S05]  /*0960*/  BSYNC.RECONVERGENT B2 ;  /* 0x0000000000027941 */ /* 0x000fea0003800200 */
.L_x_119:
        /* <DEDUP_REMOVED lines=11> */
.L_x_122:
[----:B------:R-:W-:Y:S01]  /*0a20*/  FMUL.FTZ R23, R0, R9 ;  /* 0x0000000900177220 */ /* 0x000fe20000410000 */
[----:B------:R-:W-:-:S03]  /*0a30*/  FMUL.FTZ R2, R9, 0.5 ;  /* 0x3f00000009027820 */ /* 0x000fc60000410000 */
[----:B------:R-:W-:-:S04]  /*0a40*/  FFMA R0, -R23, R23, R0 ;  /* 0x0000001717007223 */ /* 0x000fc80000000100 */
[----:B------:R-:W-:-:S07]  /*0a50*/  FFMA R23, R0, R2, R23 ;  /* 0x0000000200177223 */ /* 0x000fce0000000017 */
.L_x_123:
[----:B------:R-:W-:Y:S05]  /*0a60*/  BSYNC.RECONVERGENT B0 ;  /* 0x0000000000007941 */ /* 0x000fea0003800200 */
.L_x_121:
[----:B------:R2:W-:Y:S01]  /*0a70*/  STG.E desc[UR6][R12.64+0x200], R23 ;  /* 0x000200170c007986 */ /* 0x0005e2000c101906 */
[----:B------:R-:W-:Y:S01]  /*0a80*/  IADD3 R8, PT, PT, R8, 0x4, RZ ;  /* 0x0000000408087810 */ /* 0x000fe20007ffe0ff */
[----:B------:R-:W-:Y:S01]  /*0a90*/  VIADD R5, R5, 0x200 ;  /* 0x0000020005057836 */ /* 0x000fe20000000000 */
[----:B------:R-:W-:Y:S02]  /*0aa0*/  IADD3 R7, PT, PT, R7, 0x200, RZ ;  /* 0x0000020007077810 */ /* 0x000fe40007ffe0ff */
[----:B------:R-:W-:-:S13]  /*0ab0*/  ISETP.NE.AND P0, PT, R8, RZ, PT ;  /* 0x000000ff0800720c */ /* 0x000fda0003f05270 */
[----:B--2---:R-:W-:Y:S05]  /*0ac0*/  @P0 BRA `(.L_x_124) ;  /* 0xfffffff400cc0947 */ /* 0x004fea000383ffff */
.L_x_103:
        /* <DEDUP_REMOVED lines=19> */
[----:B------:R-:W-:Y:S05]  /*0c00*/  CALL.REL.NOINC `($__internal_3_$__cuda_sm3x_div_rn_noftz_f32_slowpath) ;  /* 0x0000001800907944 */ /* 0x000fea0003c00000 */
.L_x_127:
[----:B------:R-:W-:Y:S05]  /*0c10*/  BSYNC.RECONVERGENT B2 ;  /* 0x0000000000027941 */ /* 0x000fea0003800200 */
.L_x_126:
        /* <DEDUP_REMOVED lines=12> */
.L_x_129:
[----:B------:R-:W-:Y:S01]  /*0ce0*/  FMUL.FTZ R23, R0, R7 ;  /* 0x0000000700177220 */ /* 0x000fe20000410000 */
[----:B------:R-:W-:-:S03]  /*0cf0*/  FMUL.FTZ R2, R7, 0.5 ;  /* 0x3f00000007027820 */ /* 0x000fc60000410000 */
[----:B------:R-:W-:-:S04]  /*0d00*/  FFMA R0, -R23, R23, R0 ;  /* 0x0000001717007223 */ /* 0x000fc80000000100 */
[----:B------:R-:W-:-:S07]  /*0d10*/  FFMA R23, R0, R2, R23 ;  /* 0x0000000200177223 */ /* 0x000fce0000000017 */
.L_x_130:
[----:B------:R-:W-:Y:S05]  /*0d20*/  BSYNC.RECONVERGENT B0 ;  /* 0x0000000000007941 */ /* 0x000fea0003800200 */
.L_x_128:
        /* <DEDUP_REMOVED lines=17> */
[----:B------:R-:W-:Y:S05]  /*0e40*/  CALL.REL.NOINC `($__internal_3_$__cuda_sm3x_div_rn_noftz_f32_slowpath) ;  /* 0x0000001800007944 */ /* 0x000fea0003c00000 */
.L_x_132:
[----:B------:R-:W-:Y:S05]  /*0e50*/  BSYNC.RECONVERGENT B2 ;  /* 0x0000000000027941 */ /* 0x000fea0003800200 */
.L_x_131:
        /* <DEDUP_REMOVED lines=12> */
.L_x_134:
[----:B------:R-:W-:Y:S01]  /*0f20*/  FMUL.FTZ R23, R0, R5 ;  /* 0x0000000500177220 */ /* 0x000fe20000410000 */
[----:B------:R-:W-:-:S03]  /*0f30*/  FMUL.FTZ R2, R5, 0.5 ;  /* 0x3f00000005027820 */ /* 0x000fc60000410000 */
[----:B------:R-:W-:-:S04]  /*0f40*/  FFMA R0, -R23, R23, R0 ;  /* 0x0000001717007223 */ /* 0x000fc80000000100 */
[----:B------:R-:W-:-:S07]  /*0f50*/  FFMA R23, R0, R2, R23 ;  /* 0x0000000200177223 */ /* 0x000fce0000000017 */
.L_x_135:
[----:B------:R-:W-:Y:S05]  /*0f60*/  BSYNC.RECONVERGENT B0 ;  /* 0x0000000000007941 */ /* 0x000fea0003800200 */
.L_x_133:
[----:B------:R0:W-:Y:S01]  /*0f70*/  STG.E desc[UR6][R8.64+0x200], R23 ;  /* 0x0002001708007986 */ /* 0x0001e2000c101906 */
[----:B------:R-:W-:-:S07]  /*0f80*/  VIADD R6, R6, 0x2 ;  /* 0x0000000206067836 */ /* 0x000fce0000000000 */
.L_x_125:
        /* <DEDUP_REMOVED lines=19> */
[----:B0-----:R-:W-:Y:S05]  /*10c0*/  CALL.REL.NOINC `($__internal_3_$__cuda_sm3x_div_rn_noftz_f32_slowpath) ;  /* 0x0000001400607944 */ /* 0x001fea0003c00000 */
.L_x_137:
[----:B------:R-:W-:Y:S05]  /*10d0*/  BSYNC.RECONVERGENT B2 ;  /* 0x0000000000027941 */ /* 0x000fea0003800200 */
.L_x_136:
        /* <DEDUP_REMOVED lines=10> */
[----:B0-----:R-:W-:Y:S05]  /*1180*/  CALL.REL.NOINC `($__internal_2_$__cuda_sm20_sqrt_rn_f32_slowpath) ;  /* 0x0000001000d87944 */ /* 0x001fea0003c00000 */
[----:B------:R-:W-:Y:S05]  /*1190*/  BRA `(.L_x_140) ;  /* 0x0000000000107947 */ /* 0x000fea0003800000 */
.L_x_139:
[----:B0-----:R-:W-:Y:S01]  /*11a0*/  FMUL.FTZ R23, R0, R5 ;  /* 0x0000000500177220 */ /* 0x001fe20000410000 */
[----:B------:R-:W-:-:S03]  /*11b0*/  FMUL.FTZ R2, R5, 0.5 ;  /* 0x3f00000005027820 */ /* 0x000fc60000410000 */
[----:B------:R-:W-:-:S04]  /*11c0*/  FFMA R0, -R23, R23, R0 ;  /* 0x0000001717007223 */ /* 0x000fc80000000100 */
[----:B------:R-:W-:-:S07]  /*11d0*/  FFMA R23, R0, R2, R23 ;  /* 0x0000000200177223 */ /* 0x000fce0000000017 */
.L_x_140:
[----:B------:R-:W-:Y:S05]  /*11e0*/  BSYNC.RECONVERGENT B0 ;  /* 0x0000000000007941 */ /* 0x000fea0003800200 */
.L_x_138:
[----:B------:R-:W-:-:S05]  /*11f0*/  IMAD.WIDE R14, R3, 0x4, R14 ;  /* 0x00000004030e7825 */ /* 0x000fca00078e020e */
[----:B------:R-:W-:Y:S01]  /*1200*/  STG.E desc[UR6][R14.64], R23 ;  /* 0x000000170e007986 */ /* 0x000fe2000c101906 */
[----:B------:R-:W-:Y:S05]  /*1210*/  EXIT ;  /* 0x000000000000794d */ /* 0x000fea0003800000 */
.L_x_102:
        /* <DEDUP_REMOVED lines=11> */
[----:B------:R-:W0:Y:S01]  /*12d0*/  LDCU UR4, c[0x0][0x388] ;  /* 0x00007100ff0477ac */ /* 0x000e220008000800 */
[----:B------:R-:W-:Y:S01]  /*12e0*/  LOP3.LUT R8, R9, 0x7ffffffc, RZ, 0xc0, !PT ;  /* 0x7ffffffc09087812 */ /* 0x000fe200078ec0ff */
[----:B-1----:R-:W-:Y:S01]  /*12f0*/  IMAD.MOV.U32 R9, RZ, RZ, R5 ;  /* 0x000000ffff097224 */ /* 0x002fe200078e0005 */
[----:B------:R-:W-:Y:S02]  /*1300*/  IADD3 R10, PT, PT, R5, 0x100, RZ ;  /* 0x00000100050a7810 */ /* 0x000fe40007ffe0ff */
[----:B------:R-:W-:Y:S02]  /*1310*/  IADD3.X R13, PT, PT, RZ, R15, RZ, P0, !PT ;  /* 0x0000000fff0d7210 */ /* 0x000fe400007fe4ff */
[----:B------:R-:W-:-:S07]  /*1320*/  IADD3 R11, PT, PT, -R8, RZ, RZ ;  /* 0x000000ff080b7210 */ /* 0x000fce0007ffe1ff */
.L_x_170:
[----:B------:R-:W-:Y:S01]  /*1330*/  VIADD R0, R10, 0xffffff00 ;  /* 0xffffff000a007836 */ /* 0x000fe20000000000 */
[----:B------:R-:W-:Y:S01]  /*1340*/  IADD3 R11, PT, PT, R11, 0x4, RZ ;  /* 0x000000040b0b7810 */ /* 0x000fe20007ffe0ff */
[----:B------:R-:W-:Y:S01]  /*1350*/  BSSY.RECONVERGENT B2, `(.L_x_142) ;  /* 0x0000026000027945 */ /* 0x000fe20003800200 */
[----:B0123--:R-:W-:Y:S02]  /*1360*/  IMAD.WIDE R16, R9, 0x4, R12 ;  /* 0x0000000409107825 */ /* 0x00ffe400078e020c */
[----:B------:R-:W-:Y:S02]  /*1370*/  ISETP.GE.AND P0, PT, R0, R3, PT ;  /* 0x000000030000720c */ /* 0x000fe40003f06270 */
[----:B------:R-:W-:-:S11]  /*1380*/  ISETP.NE.AND P2, PT, R11, RZ, PT ;  /* 0x000000ff0b00720c */ /* 0x000fd60003f45270 */
        /* <DEDUP_REMOVED lines=13> */
[----:B------:R-:W-:Y:S02]  /*1460*/  MOV R24, R7 ;  /* 0x0000000700187202 */ /* 0x000fe40000000f00 */
[----:B------:R-:W-:-:S07]  /*1470*/  MOV R2, 0x1490 ;  /* 0x0000149000027802 */ /* 0x000fce0000000f00 */
[----:B0-----:R-:W-:Y:S05]  /*1480*/  CALL.REL.NOINC `($__internal_3_$__cuda_sm3x_div_rn_noftz_f32_slowpath) ;  /* 0x0000001000707944 */ /* 0x001fea0003c00000 */
.L_x_145:
[----:B0-----:R-:W-:Y:S05]  /*1490*/  BSYNC.RECONVERGENT B3 ;  /* 0x0000000000037941 */ /* 0x001fea0003800200 */
.L_x_144:
        /* <DEDUP_REMOVED lines=11> */
.L_x_147:
[----:B------:R-:W-:Y:S01]  /*1550*/  FMUL.FTZ R23, R0, R19 ;  /* 0x0000001300177220 */ /* 0x000fe20000410000 */
[----:B------:R-:W-:-:S03]  /*1560*/  FMUL.FTZ R2, R19, 0.5 ;  /* 0x3f00000013027820 */ /* 0x000fc60000410000 */
[----:B------:R-:W-:-:S04]  /*1570*/  FFMA R0, -R23, R23, R0 ;  /* 0x0000001717007223 */ /* 0x000fc80000000100 */
[----:B------:R-:W-:-:S07]  /*1580*/  FFMA R23, R0, R2, R23 ;  /* 0x0000000200177223 */ /* 0x000fce0000000017 */
.L_x_148:
[----:B------:R-:W-:Y:S05]  /*1590*/  BSYNC.RECONVERGENT B0 ;  /* 0x0000000000007941 */ /* 0x000fea0003800200 */
.L_x_146:
[----:B------:R1:W-:Y:S02]  /*15a0*/  STG.E desc[UR6][R16.64+-0x400], R23 ;  /* 0xfffc001710007986 */ /* 0x0003e4000c101906 */
.L_x_143:
[----:B0-----:R-:W-:Y:S05]  /*15b0*/  BSYNC.RECONVERGENT B2 ;  /* 0x0000000000027941 */ /* 0x001fea0003800200 */
.L_x_142:
        /* <DEDUP_REMOVED lines=18> */
[----:B-1----:R-:W-:Y:S05]  /*16e0*/  CALL.REL.NOINC `($__internal_3_$__cuda_sm3x_div_rn_noftz_f32_slowpath) ;  /* 0x0000000c00d87944 */ /* 0x002fea0003c00000 */
.L_x_152:
[----:B------:R-:W-:Y:S05]  /*16f0*/  BSYNC.RECONVERGENT B3 ;  /* 0x0000000000037941 */ /* 0x000fea0003800200 */
.L_x_151:
[----:B------:R-:W-:Y:S01]  /*1700*/  FADD R0, R0, -UR4 ;  /* 0x8000000400007e21 */ /* 0x000fe20008000000 */
[----:B------:R-:W-:Y:S03]  /*1710*/  BSSY.RECONVERGENT B0, `(.L_x_153) ;  /* 0x000000e000007945 */ /* 0x000fe60003800200 */
[----:B------:R-:W-:-:S04]  /*1720*/  FMUL R0, R0, R0 ;  /* 0x0000000000007220 */ /* 0x000fc80000400000 */
[----:B------:R-:W-:Y:S01]  /*1730*/  VIADD R2, R0, 0xf3000000 ;  /* 0xf300000000027836 */ /* 0x000fe20000000000 */
[----:B------:R0:W2:Y:S04]  /*1740*/  MUFU.RSQ R19, R0 ;  /* 0x0000000000137308 */ /* 0x0000a80000001400 */
[----:B------:R-:W-:-:S13]  /*1750*/  ISETP.GT.U32.AND P0, PT, R2, 0x727fffff, PT ;  /* 0x727fffff0200780c */ /* 0x000fda0003f04070 */
[----:B0-2---:R-:W-:Y:S05]  /*1760*/  @!P0 BRA `(.L_x_154) ;  /* 0x0000000000108947 */ /* 0x005fea0003800000 */
[----:B------:R-:W-:Y:S02]  /*1770*/  MOV R2, R0 ;  /* 0x0000000000027202 */ /* 0x000fe40000000f00 */
[----:B------:R-:W-:-:S07]  /*1780*/  MOV R0, 0x17a0 ;  /* 0x000017a000007802 */ /* 0x000fce0000000f00 */
[----:B-1----:R-:W-:Y:S05]  /*1790*/  CALL.REL.NOINC `($__internal_2_$__cuda_sm20_sqrt_rn_f32_slowpath) ;  /* 0x0000000c00547944 */ /* 0x002fea0003c00000 */
[----:B------:R-:W-:Y:S05]  /*17a0*/  BRA `(.L_x_155) ;  /* 0x0000000000107947 */ /* 0x000fea0003800000 */
.L_x_154:
[----:B-1----:R-:W-:Y:S01]  /*17b0*/  FMUL.FTZ R23, R0, R19 ;  /* 0x0000001300177220 */ /* 0x002fe20000410000 */
[----:B------:R-:W-:-:S03]  /*17c0*/  FMUL.FTZ R2, R19, 0.5 ;  /* 0x3f00000013027820 */ /* 0x000fc60000410000 */
[----:B------:R-:W-:-:S04]  /*17d0*/  FFMA R0, -R23, R23, R0 ;  /* 0x0000001717007223 */ /* 0x000fc80000000100 */
[----:B------:R-:W-:-:S07]  /*17e0*/  FFMA R23, R0, R2, R23 ;  /* 0x0000000200177223 */ /* 0x000fce0000000017 */
.L_x_155:
[----:B------:R-:W-:Y:S05]  /*17f0*/  BSYNC.RECONVERGENT B0 ;  /* 0x0000000000007941 */ /* 0x000fea0003800200 */
.L_x_153:
[----:B------:R0:W-:Y:S02]  /*1800*/  STG.E desc[UR6][R16.64+-0x200], R23 ;  /* 0xfffe001710007986 */ /* 0x0001e4000c101906 */
.L_x_150:
[----:B------:R-:W-:Y:S05]  /*1810*/  BSYNC.RECONVERGENT B2 ;  /* 0x0000000000027941 */ /* 0x000fea0003800200 */
.L_x_149:
        /* <DEDUP_REMOVED lines=15> */
[----:B------:R-:W-:Y:S01]  /*1910*/  MOV R0, R20 ;  /* 0x0000001400007202 */ /* 0x000fe20000000f00 */
[----:B------:R-:W-:Y:S01]  /*1920*/  IMAD.MOV.U32 R24, RZ, RZ, R7 ;  /* 0x000000ffff187224 */ /* 0x000fe200078e0007 */
[----:B------:R-:W-:-:S07]  /*1930*/  MOV R2, 0x1950 ;  /* 0x0000195000027802 */ /* 0x000fce0000000f00 */
[----:B01----:R-:W-:Y:S05]  /*1940*/  CALL.REL.NOINC `($__internal_3_$__cuda_sm3x_div_rn_noftz_f32_slowpath) ;  /* 0x0000000c00407944 */ /* 0x003fea0003c00000 */
.L_x_159:
[----:B------:R-:W-:Y:S05]  /*1950*/  BSYNC.RECONVERGENT B3 ;  /* 0x0000000000037941 */ /* 0x000fea0003800200 */
.L_x_158:
        /* <DEDUP_REMOVED lines=9> */
[----:B01----:R-:W-:Y:S05]  /*19f0*/  CALL.REL.NOINC `($__internal_2_$__cuda_sm20_sqrt_rn_f32_slowpath) ;  /* 0x0000000800bc7944 */ /* 0x003fea0003c00000 */
[----:B------:R-:W-:Y:S05]  /*1a00*/  BRA `(.L_x_162) ;  /* 0x0000000000107947 */ /* 0x000fea0003800000 */
.L_x_161:
[----:B01----:R-:W-:Y:S01]  /*1a10*/  FMUL.FTZ R23, R0, R19 ;  /* 0x0000001300177220 */ /* 0x003fe20000410000 */
[----:B------:R-:W-:-:S03]  /*1a20*/  FMUL.FTZ R2, R19, 0.5 ;  /* 0x3f00000013027820 */ /* 0x000fc60000410000 */
[----:B------:R-:W-:-:S04]  /*1a30*/  FFMA R0, -R23, R23, R0 ;  /* 0x0000001717007223 */ /* 0x000fc80000000100 */
[----:B------:R-:W-:-:S07]  /*1a40*/  FFMA R23, R0, R2, R23 ;  /* 0x0000000200177223 */ /* 0x000fce0000000017 */
.L_x_162:
[----:B------:R-:W-:Y:S05]  /*1a50*/  BSYNC.RECONVERGENT B0 ;  /* 0x0000000000007941 */ /* 0x000fea0003800200 */
.L_x_160:
[----:B------:R2:W-:Y:S02]  /*1a60*/  STG.E desc[UR6][R16.64], R23 ;  /* 0x0000001710007986 */ /* 0x0005e4000c101906 */
.L_x_157:
[----:B------:R-:W-:Y:S05]  /*1a70*/  BSYNC.RECONVERGENT B2 ;  /* 0x0000000000027941 */ /* 0x000fea0003800200 */
.L_x_156:
        /* <DEDUP_REMOVED lines=14> */
[----:B------:R-:W-:Y:S01]  /*1b60*/  MOV R0, R18 ;  /* 0x0000001200007202 */ /* 0x000fe20000000f00 */
[----:B------:R-:W-:Y:S01]  /*1b70*/  IMAD.MOV.U32 R24, RZ, RZ, R7 ;  /* 0x000000ffff187224 */ /* 0x000fe200078e0007 */
[----:B------:R-:W-:-:S07]  /*1b80*/  MOV R2, 0x1ba0 ;  /* 0x00001ba000027802 */ /* 0x000fce0000000f00 */
[----:B012---:R-:W-:Y:S05]  /*1b90*/  CALL.REL.NOINC `($__internal_3_$__cuda_sm3x_div_rn_noftz_f32_slowpath) ;  /* 0x0000000800ac7944 */ /* 0x007fea0003c00000 */
.L_x_166:
[----:B------:R-:W-:Y:S05]  /*1ba0*/  BSYNC.RECONVERGENT B3 ;  /* 0x0000000000037941 */ /* 0x000fea0003800200 */
.L_x_165:
        /* <DEDUP_REMOVED lines=9> */
[----:B012---:R-:W-:Y:S05]  /*1c40*/  CALL.REL.NOINC `($__internal_2_$__cuda_sm20_sqrt_rn_f32_slowpath) ;  /* 0x0000000800287944 */ /* 0x007fea0003c00000 */
[----:B------:R-:W-:Y:S05]  /*1c50*/  BRA `(.L_x_169) ;  /* 0x0000000000107947 */ /* 0x000fea0003800000 */
.L_x_168:
[----:B012---:R-:W-:Y:S01]  /*1c60*/  FMUL.FTZ R23, R0, R19 ;  /* 0x0000001300177220 */ /* 0x007fe20000410000 */
[----:B------:R-:W-:-:S03]  /*1c70*/  FMUL.FTZ R2, R19, 0.5 ;  /* 0x3f00000013027820 */ /* 0x000fc60000410000 */
[----:B------:R-:W-:-:S04]  /*1c80*/  FFMA R0, -R23, R23, R0 ;  /* 0x0000001717007223 */ /* 0x000fc80000000100 */
[----:B------:R-:W-:-:S07]  /*1c90*/  FFMA R23, R0, R2, R23 ;  /* 0x0000000200177223 */ /* 0x000fce0000000017 */
.L_x_169:
[----:B------:R-:W-:Y:S05]  /*1ca0*/  BSYNC.RECONVERGENT B0 ;  /* 0x0000000000007941 */ /* 0x000fea0003800200 */
.L_x_167:
[----:B------:R3:W-:Y:S02]  /*1cb0*/  STG.E desc[UR6][R16.64+0x200], R23 ;  /* 0x0002001710007986 */ /* 0x0007e4000c101906 */
.L_x_164:
[----:B------:R-:W-:Y:S05]  /*1cc0*/  BSYNC.RECONVERGENT B2 ;  /* 0x0000000000027941 */ /* 0x000fea0003800200 */
.L_x_163:
[----:B------:R-:W-:Y:S01]  /*1cd0*/  IADD3 R10, PT, PT, R10, 0x200, RZ ;  /* 0x000002000a0a7810 */ /* 0x000fe20007ffe0ff */
[----:B------:R-:W-:Y:S01]  /*1ce0*/  VIADD R9, R9, 0x200 ;  /* 0x0000020009097836 */ /* 0x000fe20000000000 */
[----:B------:R-:W-:Y:S06]  /*1cf0*/  @P2 BRA `(.L_x_170) ;  /* 0xfffffff4008c2947 */ /* 0x000fec000383ffff */
.L_x_141:
        /* <DEDUP_REMOVED lines=20> */
[----:B------:R-:W-:Y:S02]  /*1e40*/  MOV R0, R12 ;  /* 0x0000000c00007202 */ /* 0x000fe40000000f00 */
[----:B------:R-:W-:Y:S02]  /*1e50*/  MOV R24, R7 ;  /* 0x0000000700187202 */ /* 0x000fe40000000f00 */
[----:B------:R-:W-:-:S07]  /*1e60*/  MOV R2, 0x1e80 ;  /* 0x00001e8000027802 */ /* 0x000fce0000000f00 */
[----:B0-23--:R-:W-:Y:S05]  /*1e70*/  CALL.REL.NOINC `($__internal_3_$__cuda_sm3x_div_rn_noftz_f32_slowpath) ;  /* 0x0000000400f47944 */ /* 0x00dfea0003c00000 */
.L_x_175:
[----:B------:R-:W-:Y:S05]  /*1e80*/  BSYNC.RECONVERGENT B3 ;  /* 0x0000000000037941 */ /* 0x000fea0003800200 */
.L_x_174:
[----:B------:R-:W1:Y:S01]  /*1e90*/  LDCU UR4, c[0x0][0x388] ;  /* 0x00007100ff0477ac */ /* 0x000e620008000800 */
[----:B------:R-:W-:Y:S01]  /*1ea0*/  BSSY.RECONVERGENT B0, `(.L_x_176) ;  /* 0x000000f000007945 */ /* 0x000fe20003800200 */
[----:B-1----:R-:W-:-:S04]  /*1eb0*/  FADD R0, R0, -UR4 ;  /* 0x8000000400007e21 */ /* 0x002fc80008000000 */
[----:B------:R-:W-:-:S04]  /*1ec0*/  FMUL R0, R0, R0 ;  /* 0x0000000000007220 */ /* 0x000fc80000400000 */
[----:B------:R-:W-:Y:S01]  /*1ed0*/  VIADD R2, R0, 0xf3000000 ;  /* 0xf300000000027836 */ /* 0x000fe20000000000 */
[----:B------:R1:W4:Y:S04]  /*1ee0*/  MUFU.RSQ R9, R0 ;  /* 0x0000000000097308 */ /* 0x0003280000001400 */
[----:B------:R-:W-:-:S13]  /*1ef0*/  ISETP.GT.U32.AND P0, PT, R2, 0x727fffff, PT ;  /* 0x727fffff0200780c */ /* 0x000fda0003f04070 */
[----:B-1--4-:R-:W-:Y:S05]  /*1f00*/  @!P0 BRA `(.L_x_177) ;  /* 0x0000000000108947 */ /* 0x012fea0003800000 */
[----:B------:R-:W-:Y:S02]  /*1f10*/  MOV R2, R0 ;  /* 0x0000000000027202 */ /* 0x000fe40000000f00 */
[----:B------:R-:W-:-:S07]  /*1f20*/  MOV R0, 0x1f40 ;  /* 0x00001f4000007802 */ /* 0x000fce0000000f00 */
[----:B0-23--:R-:W-:Y:S05]  /*1f30*/  CALL.REL.NOINC `($__internal_2_$__cuda_sm20_sqrt_rn_f32_slowpath) ;  /* 0x00000004006c7944 */ /* 0x00dfea0003c00000 */
[----:B------:R-:W-:Y:S05]  /*1f40*/  BRA `(.L_x_178) ;  /* 0x0000000000107947 */ /* 0x000fea0003800000 */
.L_x_177:
[----:B0-23--:R-:W-:Y:S01]  /*1f50*/  FMUL.FTZ R23, R0, R9 ;  /* 0x0000000900177220 */ /* 0x00dfe20000410000 */
[----:B------:R-:W-:-:S03]  /*1f60*/  FMUL.FTZ R2, R9, 0.5 ;  /* 0x3f00000009027820 */ /* 0x000fc60000410000 */
[----:B------:R-:W-:-:S04]  /*1f70*/  FFMA R0, -R23, R23, R0 ;  /* 0x0000001717007223 */ /* 0x000fc80000000100 */
[----:B------:R-:W-:-:S07]  /*1f80*/  FFMA R23, R0, R2, R23 ;  /* 0x0000000200177223 */ /* 0x000fce0000000017 */
.L_x_178:
[----:B------:R-:W-:Y:S05]  /*1f90*/  BSYNC.RECONVERGENT B0 ;  /* 0x0000000000007941 */ /* 0x000fea0003800200 */
.L_x_176:
[----:B------:R1:W-:Y:S02]  /*1fa0*/  STG.E desc[UR6][R10.64], R23 ;  /* 0x000000170a007986 */ /* 0x0003e4000c101906 */
.L_x_173:
[----:B------:R-:W-:Y:S05]  /*1fb0*/  BSYNC.RECONVERGENT B2 ;  /* 0x0000000000027941 */ /* 0x000fea0003800200 */
.L_x_172:
[----:B------:R-:W-:Y:S01]  /*1fc0*/  IADD3 R6, PT, PT, R6, 0x80, RZ ;  /* 0x0000008006067810 */ /* 0x000fe20007ffe0ff */
[----:B------:R-:W-:Y:S03]  /*1fd0*/  BSSY.RECONVERGENT B2, `(.L_x_179) ;  /* 0x0000025000027945 */ /* 0x000fe60003800200 */
        /* <DEDUP_REMOVED lines=16> */
[----:B0123--:R-:W-:Y:S05]  /*20e0*/  CALL.REL.NOINC `($__internal_3_$__cuda_sm3x_div_rn_noftz_f32_slowpath) ;  /* 0x0000000400587944 */ /* 0x00ffea0003c00000 */
.L_x_182:
[----:B------:R-:W-:Y:S05]  /*20f0*/  BSYNC.RECONVERGENT B3 ;  /* 0x0000000000037941 */ /* 0x000fea0003800200 */
.L_x_181:
[----:B------:R-:W4:Y:S01]  /*2100*/  LDCU UR4, c[0x0][0x388] ;  /* 0x00007100ff0477ac */ /* 0x000f220008000800 */
[----:B------:R-:W-:Y:S01]  /*2110*/  BSSY.RECONVERGENT B0, `(.L_x_183) ;  /* 0x000000f000007945 */ /* 0x000fe20003800200 */
[----:B----4-:R-:W-:-:S04]  /*2120*/  FADD R0, R0, -UR4 ;  /* 0x8000000400007e21 */ /* 0x010fc80008000000 */
[----:B------:R-:W-:-:S04]  /*2130*/  FMUL R0, R0, R0 ;  /* 0x0000000000007220 */ /* 0x000fc80000400000 */
[----:B------:R-:W-:Y:S01]  /*2140*/  VIADD R2, R0, 0xf3000000 ;  /* 0xf300000000027836 */ /* 0x000fe20000000000 */
[----:B------:R4:W5:Y:S04]  /*2150*/  MUFU.RSQ R9, R0 ;  /* 0x0000000000097308 */ /* 0x0009680000001400 */
[----:B------:R-:W-:-:S13]  /*2160*/  ISETP.GT.U32.AND P0, PT, R2, 0x727fffff, PT ;  /* 0x727fffff0200780c */ /* 0x000fda0003f04070 */
[----:B----45:R-:W-:Y:S05]  /*2170*/  @!P0 BRA `(.L_x_184) ;  /* 0x0000000000108947 */ /* 0x030fea0003800000 */
[----:B------:R-:W-:Y:S02]  /*2180*/  MOV R2, R0 ;  /* 0x0000000000027202 */ /* 0x000fe40000000f00 */
[----:B------:R-:W-:-:S07]  /*2190*/  MOV R0, 0x21b0 ;  /* 0x000021b000007802 */ /* 0x000fce0000000f00 */
[----:B0123--:R-:W-:Y:S05]  /*21a0*/  CALL.REL.NOINC `($__internal_2_$__cuda_sm20_sqrt_rn_f32_slowpath) ;  /* 0x0000000000d07944 */ /* 0x00ffea0003c00000 */
[----:B------:R-:W-:Y:S05]  /*21b0*/  BRA `(.L_x_185) ;  /* 0x0000000000107947 */ /* 0x000fea0003800000 */
.L_x_184:
[----:B0123--:R-:W-:Y:S01]  /*21c0*/  FMUL.FTZ R23, R0, R9 ;  /* 0x0000000900177220 */ /* 0x00ffe20000410000 */
[----:B------:R-:W-:-:S03]  /*21d0*/  FMUL.FTZ R2, R9, 0.5 ;  /* 0x3f00000009027820 */ /* 0x000fc60000410000 */
[----:B------:R-:W-:-:S04]  /*21e0*/  FFMA R0, -R23, R23, R0 ;  /* 0x0000001717007223 */ /* 0x000fc80000000100 */
[----:B------:R-:W-:-:S07]  /*21f0*/  FFMA R23, R0, R2, R23 ;  /* 0x0000000200177223 */ /* 0x000fce0000000017 */
.L_x_185:
[----:B------:R-:W-:Y:S05]  /*2200*/  BSYNC.RECONVERGENT B0 ;  /* 0x0000000000007941 */ /* 0x000fea0003800200 */
.L_x_183:
[----:B------:R4:W-:Y:S02]  /*2210*/  STG.E desc[UR6][R10.64+0x200], R23 ;  /* 0x000200170a007986 */ /* 0x0009e4000c101906 */
.L_x_180:
[----:B------:R-:W-:Y:S05]  /*2220*/  BSYNC.RECONVERGENT B2 ;  /* 0x0000000000027941 */ /* 0x000fea0003800200 */
.L_x_179:
[----:B------:R-:W-:-:S07]  /*2230*/  IADD3 R8, PT, PT, R8, 0x2, RZ ;  /* 0x0000000208087810 */ /* 0x000fce0007ffe0ff */
.L_x_171:
        /* <DEDUP_REMOVED lines=21> */
[----:B0-234-:R-:W-:Y:S05]  /*2390*/  CALL.REL.NOINC `($__internal_3_$__cuda_sm3x_div_rn_noftz_f32_slowpath) ;  /* 0x0000000000ac7944 */ /* 0x01dfea0003c00000 */
.L_x_187:
[----:B------:R-:W-:Y:S05]  /*23a0*/  BSYNC.RECONVERGENT B2 ;  /* 0x0000000000027941 */ /* 0x000fea0003800200 */
.L_x_186:
        /* <DEDUP_REMOVED lines=10> */
[----:B0-234-:R-:W-:Y:S05]  /*2450*/  CALL.REL.NOINC `($__internal_2_$__cuda_sm20_sqrt_rn_f32_slowpath) ;  /* 0x0000000000247944 */ /* 0x01dfea0003c00000 */
[----:B------:R-:W-:Y:S05]  /*2460*/  BRA `(.L_x_190) ;  /* 0x0000000000107947 */ /* 0x000fea0003800000 */
.L_x_189:
[----:B0-234-:R-:W-:Y:S01]  /*2470*/  FMUL.FTZ R23, R0, R3 ;  /* 0x0000000300177220 */ /* 0x01dfe20000410000 */
[----:B------:R-:W-:-:S03]  /*2480*/  FMUL.FTZ R2, R3, 0.5 ;  /* 0x3f00000003027820 */ /* 0x000fc60000410000 */
[----:B------:R-:W-:-:S04]  /*2490*/  FFMA R0, -R23, R23, R0 ;  /* 0x0000001717007223 */ /* 0x000fc80000000100 */
[----:B------:R-:W-:-:S07]  /*24a0*/  FFMA R23, R0, R2, R23 ;  /* 0x0000000200177223 */ /* 0x000fce0000000017 */
.L_x_190:
[----:B------:R-:W-:Y:S05]  /*24b0*/  BSYNC.RECONVERGENT B0 ;  /* 0x0000000000007941 */ /* 0x000fea0003800200 */
.L_x_188:
[----:B------:R-:W-:-:S05]  /*24c0*/  IMAD.WIDE R14, R5, 0x4, R14 ;  /* 0x00000004050e7825 */ /* 0x000fca00078e020e */
[----:B------:R-:W-:Y:S01]  /*24d0*/  STG.E desc[UR6][R14.64], R23 ;  /* 0x000000170e007986 */ /* 0x000fe2000c101906 */
[----:B------:R-:W-:Y:S05]  /*24e0*/  EXIT ;  /* 0x000000000000794d */ /* 0x000fea0003800000 */
        .weak           $__internal_2_$__cuda_sm20_sqrt_rn_f32_slowpath
        .type           $__internal_2_$__cuda_sm20_sqrt_rn_f32_slowpath,@function
        .size           $__internal_2_$__cuda_sm20_sqrt_rn_f32_slowpath,($__internal_3_$__cuda_sm3x_div_rn_noftz_f32_slowpath - $__internal_2_$__cuda_sm20_sqrt_rn_f32_slowpath)
$__internal_2_$__cuda_sm20_sqrt_rn_f32_slowpath:
        /* <DEDUP_REMOVED lines=19> */
.L_x_191:
[----:B------:R-:W-:Y:S01]  /*2620*/  HFMA2 R21, -RZ, RZ, 0, 0 ;  /* 0x00000000ff157431 */ /* 0x000fe200000001ff */
[----:B------:R-:W-:-:S04]  /*2630*/  MOV R20, R0 ;  /* 0x0000000000147202 */ /* 0x000fc80000000f00 */
[----:B------:R-:W-:Y:S05]  /*2640*/  RET.REL.NODEC R20 `(_ZN3cub18CUB_300001_SM_10006detail9transform16transform_kernelINS2_10policy_hubILb1EN4cuda3std3__45tupleIJN6thrust24THRUST_300001_SM_1000_NS17counting_iteratorIfNSA_11use_defaultESC_SC_EEEEEE10policy1000Ei12DistanceFromNSA_6detail15normal_iteratorINSA_10device_ptrIfEEEEJSD_EEEvT0_iT1_T2_DpNS2_10kernel_argIT3_EE) ;  /* 0xffffffd8146c7950 */ /* 0x000fea0003c3ffff */
        .weak           $__internal_3_$__cuda_sm3x_div_rn_noftz_f32_slowpath
        .type           $__internal_3_$__cuda_sm3x_div_rn_noftz_f32_slowpath,@function
        .size           $__internal_3_$__cuda_sm3x_div_rn_noftz_f32_slowpath,(.L_x_210 - $__internal_3_$__cuda_sm3x_div_rn_noftz_f32_slowpath)
$__internal_3_$__cuda_sm3x_div_rn_noftz_f32_slowpath:
[----:B------:R-:W-:Y:S01]  /*2650*/  SHF.R.U32.HI R19, RZ, 0x17, R24 ;  /* 0x00000017ff137819 */ /* 0x000fe20000011618 */
[----:B------:R-:W-:Y:S01]  /*2660*/  BSSY.RECONVERGENT B0, `(.L_x_192) ;  /* 0x0000062000007945 */ /* 0x000fe20003800200 */
[----:B------:R-:W-:Y:S02]  /*2670*/  SHF.R.U32.HI R21, RZ, 0x17, R0 ;  /* 0x00000017ff157819 */ /* 0x000fe40000011600 */
[----:B------:R-:W-:Y:S02]  /*2680*/  LOP3.LUT R19, R19, 0xff, RZ, 0xc0, !PT ;  /* 0x000000ff13137812 */ /* 0x000fe400078ec0ff */
[----:B------:R-:W-:Y:S02]  /*2690*/  LOP3.LUT R21, R21, 0xff, RZ, 0xc0, !PT ;  /* 0x000000ff15157812 */ /* 0x000fe400078ec0ff */
[----:B------:R-:W-:Y:S02]  /*26a0*/  IADD3 R22, PT, PT, R19, -0x1, RZ ;  /* 0xffffffff13167810 */ /* 0x000fe40007ffe0ff */
[----:B------:R-:W-:-:S02]  /*26b0*/  IADD3 R23, PT, PT, R21, -0x1, RZ ;  /* 0xffffffff15177810 */ /* 0x000fc40007ffe0ff */
[----:B------:R-:W-:-:S04]  /*26c0*/  ISETP.GT.U32.AND P0, PT, R22, 0xfd, PT ;  /* 0x000000fd1600780c */ /* 0x000fc80003f04070 */
[----:B------:R-:W-:-:S13]  /*26d0*/  ISETP.GT.U32.OR P0, PT, R23, 0xfd, P0 ;  /* 0x000000fd1700780c */ /* 0x000fda0000704470 */
[----:B------:R-:W-:Y:S01]  /*26e0*/  @!P0 IMAD.MOV.U32 R20, RZ, RZ, RZ ;  /* 0x000000ffff148224 */ /* 0x000fe200078e00ff */
        /* <DEDUP_REMOVED lines=22> */
[----:B------:R-:W-:-:S03]  /*2850*/  @!P1 FFMA R24, R24, 1.84467440737095516160e+19, RZ ;  /* 0x5f80000018189823 */ /* 0x000fc600000000ff */
[----:B------:R-:W-:-:S07]  /*2860*/  @!P1 IADD3 R20, PT, PT, R20, 0x40, RZ ;  /* 0x0000004014149810 */ /* 0x000fce0007ffe0ff */
.L_x_193:
[----:B------:R-:W-:Y:S01]  /*2870*/  LEA R23, R19, 0xc0800000, 0x17 ;  /* 0xc080000013177811 */ /* 0x000fe200078eb8ff */
[----:B------:R-:W-:Y:S01]  /*2880*/  VIADD R21, R21, 0xffffff81 ;  /* 0xffffff8115157836 */ /* 0x000fe20000000000 */
[----:B------:R-:W-:Y:S02]  /*2890*/  BSSY.RECONVERGENT B1, `(.L_x_198) ;  /* 0x0000035000017945 */ /* 0x000fe40003800200 */
[----:B------:R-:W-:Y:S01]  /*28a0*/  IADD3 R26, PT, PT, -R23, R24, RZ ;  /* 0x00000018171a7210 */ /* 0x000fe20007ffe1ff */
[C---:B------:R-:W-:Y:S01]  /*28b0*/  IMAD R0, R21.reuse, -0x800000, R0 ;  /* 0xff80000015007824 */ /* 0x040fe200078e0200 */
[----:B------:R-:W-:Y:S02]  /*28c0*/  IADD3 R21, PT, PT, R21, 0x7f, -R19 ;  /* 0x0000007f15157810 */ /* 0x000fe40007ffe813 */
[----:B------:R-:W0:Y:S01]  /*28d0*/  MUFU.RCP R22, R26 ;  /* 0x0000001a00167308 */ /* 0x000e220000001000 */
[----:B------:R-:W-:Y:S01]  /*28e0*/  FADD.FTZ R23, -R26, -RZ ;  /* 0x800000ff1a177221 */ /* 0x000fe20000010100 */
[----:B------:R-:W-:-:S03]  /*28f0*/  IADD3 R21, PT, PT, R21, R20, RZ ;  /* 0x0000001415157210 */ /* 0x000fc60007ffe0ff */
        /* <DEDUP_REMOVED lines=8> */
[----:B------:R-:W-:-:S04]  /*2980*/  LOP3.LUT R20, R19, 0xff, RZ, 0xc0, !PT ;  /* 0x000000ff13147812 */ /* 0x000fc800078ec0ff */
[----:B------:R-:W-:-:S04]  /*2990*/  IADD3 R19, PT, PT, R20, R21, RZ ;  /* 0x0000001514137210 */ /* 0x000fc80007ffe0ff */
        /* <DEDUP_REMOVED lines=17> */
[----:B------:R-:W-:Y:S01]  /*2ab0*/  ISETP.NE.AND P1, PT, R19, RZ, PT ;  /* 0x000000ff1300720c */ /* 0x000fe20003f25270 */
[----:B------:R-:W-:Y:S01]  /*2ac0*/  IMAD.MOV R19, RZ, RZ, -R19 ;  /* 0x000000ffff137224 */ /* 0x000fe200078e0a13 */
[----:B------:R-:W-:-:S02]  /*2ad0*/  SHF.L.U32 R22, R23, R22, RZ ;  /* 0x0000001617167219 */ /* 0x000fc400000006ff */
[----:B------:R-:W-:Y:S02]  /*2ae0*/  FSETP.NEU.FTZ.AND P0, PT, R21, R24, PT ;  /* 0x000000181500720b */ /* 0x000fe40003f1d000 */
[----:B------:R-:W-:Y:S02]  /*2af0*/  SEL R20, R19, RZ, P3 ;  /* 0x000000ff13147207 */ /* 0x000fe40001800000 */
[----:B------:R-:W-:Y:S02]  /*2b00*/  ISETP.NE.AND P1, PT, R22, RZ, P1 ;  /* 0x000000ff1600720c */ /* 0x000fe40000f25270 */
[----:B------:R-:W-:Y:S02]  /*2b10*/  SHF.R.U32.HI R22, RZ, R20, R23 ;  /* 0x00000014ff167219 */ /* 0x000fe40000011617 */
[----:B------:R-:W-:Y:S02]  /*2b20*/  PLOP3.LUT P0, PT, P0, P1, PT, 0xf8, 0x8f ;  /* 0x00000000008f781c */ /* 0x000fe40000703f70 */
[----:B------:R-:W-:-:S02]  /*2b30*/  SHF.R.U32.HI R20, RZ, 0x1, R22 ;  /* 0x00000001ff147819 */ /* 0x000fc40000011616 */
[----:B------:R-:W-:-:S04]  /*2b40*/  SEL R19, RZ, 0x1, !P0 ;  /* 0x00000001ff137807 */ /* 0x000fc80004000000 */
[----:B------:R-:W-:-:S04]  /*2b50*/  LOP3.LUT R19, R19, 0x1, R20, 0xf8, !PT ;  /* 0x0000000113137812 */ /* 0x000fc800078ef814 */
[----:B------:R-:W-:-:S04]  /*2b60*/  LOP3.LUT R19, R19, R22, RZ, 0xc0, !PT ;  /* 0x0000001613137212 */ /* 0x000fc800078ec0ff */
[----:B------:R-:W-:-:S04]  /*2b70*/  IADD3 R19, PT, PT, R20, R19, RZ ;  /* 0x0000001314137210 */ /* 0x000fc80007ffe0ff */
[----:B------:R-:W-:Y:S01]  /*2b80*/  LOP3.LUT R0, R19, R0, RZ, 0xfc, !PT ;  /* 0x0000000013007212 */ /* 0x000fe200078efcff */
[----:B------:R-:W-:Y:S06]  /*2b90*/  BRA `(.L_x_201) ;  /* 0x0000000000107947 */ /* 0x000fec0003800000 */
.L_x_200:
[----:B------:R-:W-:-:S04]  /*2ba0*/  LOP3.LUT R0, R0, 0x80000000, RZ, 0xc0, !PT ;  /* 0x8000000000007812 */ /* 0x000fc800078ec0ff */
[----:B------:R-:W-:Y:S01]  /*2bb0*/  LOP3.LUT R0, R0, 0x7f800000, RZ, 0xfc, !PT ;  /* 0x7f80000000007812 */ /* 0x000fe200078efcff */
[----:B------:R-:W-:Y:S06]  /*2bc0*/  BRA `(.L_x_201) ;  /* 0x0000000000047947 */ /* 0x000fec0003800000 */
.L_x_199:
[----:B------:R-:W-:-:S07]  /*2bd0*/  LEA R0, R21, R0, 0x17 ;  /* 0x0000000015007211 */ /* 0x000fce00078eb8ff */
.L_x_201:
[----:B------:R-:W-:Y:S05]  /*2be0*/  BSYNC.RECONVERGENT B1 ;  /* 0x0000000000017941 */ /* 0x000fea0003800200 */
.L_x_198:
[----:B------:R-:W-:Y:S05]  /*2bf0*/  BRA `(.L_x_202) ;  /* 0x0000000000207947 */ /* 0x000fea0003800000 */
.L_x_197:
[----:B------:R-:W-:-:S04]  /*2c00*/  LOP3.LUT R0, R24, 0x80000000, R0, 0x48, !PT ;  /* 0x8000000018007812 */ /* 0x000fc800078e4800 */
[----:B------:R-:W-:Y:S01]  /*2c10*/  LOP3.LUT R0, R0, 0x7f800000, RZ, 0xfc, !PT ;  /* 0x7f80000000007812 */ /* 0x000fe200078efcff */
[----:B------:R-:W-:Y:S06]  /*2c20*/  BRA `(.L_x_202) ;  /* 0x0000000000147947 */ /* 0x000fec0003800000 */
.L_x_196:
[----:B------:R-:W-:Y:S01]  /*2c30*/  LOP3.LUT R0, R24, 0x80000000, R0, 0x48, !PT ;  /* 0x8000000018007812 */ /* 0x000fe200078e4800 */
[----:B------:R-:W-:Y:S06]  /*2c40*/  BRA `(.L_x_202) ;  /* 0x00000000000c7947 */ /* 0x000fec0003800000 */
.L_x_195:
[----:B------:R-:W0:Y:S01]  /*2c50*/  MUFU.RSQ R0, -QNAN ;  /* 0xffc0000000007908 */ /* 0x000e220000001400 */
[----:B------:R-:W-:Y:S05]  /*2c60*/  BRA `(.L_x_202) ;  /* 0x0000000000047947 */ /* 0x000fea0003800000 */
.L_x_194:
[----:B------:R-:W-:-:S07]  /*2c70*/  FADD.FTZ R0, R0, R24 ;  /* 0x0000001800007221 */ /* 0x000fce0000010000 */
.L_x_202:
[----:B------:R-:W-:Y:S05]  /*2c80*/  BSYNC.RECONVERGENT B0 ;  /* 0x0000000000007941 */ /* 0x000fea0003800200 */
.L_x_192:
[----:B------:R-:W-:Y:S01]  /*2c90*/  HFMA2 R21, -RZ, RZ, 0, 0 ;  /* 0x00000000ff157431 */ /* 0x000fe200000001ff */
[----:B------:R-:W-:-:S04]  /*2ca0*/  MOV R20, R2 ;  /* 0x0000000200147202 */ /* 0x000fc80000000f00 */
[----:B0-----:R-:W-:Y:S05]  /*2cb0*/  RET.REL.NODEC R20 `(_ZN3cub18CUB_300001_SM_10006detail9transform16transform_kernelINS2_10policy_hubILb1EN4cuda3std3__45tupleIJN6thrust24THRUST_300001_SM_1000_NS17counting_iteratorIfNSA_11use_defaultESC_SC_EEEEEE10policy1000Ei12DistanceFromNSA_6detail15normal_iteratorINSA_10device_ptrIfEEEEJSD_EEEvT0_iT1_T2_DpNS2_10kernel_argIT3_EE) ;  /* 0xffffffd014d07950 */ /* 0x001fea0003c3ffff */
.L_x_203:
        /* <DEDUP_REMOVED lines=12> */
.L_x_210:


//--------------------- .text._ZN3cub18CUB_300001_SM_10006detail8for_each13static_kernelINS2_12policy_hub_t12policy_500_tEmN6thrust24THRUST_300001_SM_1000_NS8cuda_cub20__uninitialized_fill7functorINS7_10device_ptrIfEEfEEEEvT0_T1_ --------------------------
	.section	.text._ZN3cub18CUB_300001_SM_10006detail8for_each13static_kernelINS2_12policy_hub_t12policy_500_tEmN6thrust24THRUST_300001_SM_1000_NS8cuda_cub20__uninitialized_fill7functorINS7_10device_ptrIfEEfEEEEvT0_T1_,"ax",@progbits
	.align	128
        .global         _ZN3cub18CUB_300001_SM_10006detail8for_each13static_kernelINS2_12policy_hub_t12policy_500_tEmN6thrust24THRUST_300001_SM_1000_NS8cuda_cub20__uninitialized_fill7functorINS7_10device_ptrIfEEfEEEEvT0_T1_
        .type           _ZN3cub18CUB_300001_SM_10006detail8for_each13static_kernelINS2_12policy_hub_t12policy_500_tEmN6thrust24THRUST_300001_SM_1000_NS8cuda_cub20__uninitialized_fill7functorINS7_10device_ptrIfEEfEEEEvT0_T1_,@function
        .size           _ZN3cub18CUB_300001_SM_10006detail8for_each13static_kernelINS2_12policy_hub_t12policy_500_tEmN6thrust24THRUST_300001_SM_1000_NS8cuda_cub20__uninitialized_fill7functorINS7_10device_ptrIfEEfEEEEvT0_T1_,(.L_x_213 - _ZN3cub18CUB_300001_SM_10006detail8for_each13static_kernelINS2_12policy_hub_t12policy_500_tEmN6thrust24THRUST_300001_SM_1000_NS8cuda_cub20__uninitialized_fill7functorINS7_10device_ptrIfEEfEEEEvT0_T1_)
        .other          _ZN3cub18CUB_300001_SM_10006detail8for_each13static_kernelINS2_12policy_hub_t12policy_500_tEmN6thrust24THRUST_300001_SM_1000_NS8cuda_cub20__uninitialized_fill7functorINS7_10device_ptrIfEEfEEEEvT0_T1_,@"STO_CUDA_ENTRY STV_DEFAULT"
_ZN3cub18CUB_300001_SM_10006detail8for_each13static_kernelINS2_12policy_hub_t12policy_500_tEmN6thrust24THRUST_300001_SM_1000_NS8cuda_cub20__uninitialized_fill7functorINS7_10device_ptrIfEEfEEEEvT0_T1_:
.text._ZN3cub18CUB_300001_SM_10006detail8for_each13static_kernelINS2_12policy_hub_t12policy_500_tEmN6thrust24THRUST_300001_SM_1000_NS8cuda_cub20__uninitialized_fill7functorINS7_10device_ptrIfEEfEEEEvT0_T1_:
[----:B------:R-:W-:Y:S08]  /*0000*/  LDC R1, c[0x0][0x37c] ;  /* 0x0000df00ff017b82 */ /* 0x000ff00000000800 */
[----:B------:R-:W0:Y:S01]  /*0010*/  S2UR UR4, SR_CTAID.X ;  /* 0x00000000000479c3 */ /* 0x000e220000002500 */
[----:B------:R-:W1:Y:S01]  /*0020*/  LDCU.64 UR6, c[0x0][0x380] ;  /* 0x00007000ff0677ac */ /* 0x000e620008000a00 */
[----:B------:R-:W2:Y:S01]  /*0030*/  LDCU.64 UR8, c[0x0][0x358] ;  /* 0x00006b00ff0877ac */ /* 0x000ea20008000a00 */
[----:B0-----:R-:W-:-:S04]  /*0040*/  UIMAD.WIDE.U32 UR4, UR4, 0x200, URZ ;  /* 0x00000200040478a5 */ /* 0x001fc8000f8e00ff */
[----:B-1----:R-:W-:-:S04]  /*0050*/  UIADD3 UR6, UP0, UPT, -UR4, UR6, URZ ;  /* 0x0000000604067290 */ /* 0x002fc8000ff1e1ff */
[----:B------:R-:W-:Y:S02]  /*0060*/  UIADD3.X UR7, UPT, UPT, ~UR5, UR7, URZ, UP0, !UPT ;  /* 0x0000000705077290 */ /* 0x000fe400087fe5ff */
[----:B------:R-:W-:-:S04]  /*0070*/  UISETP.GE.U32.AND UP0, UPT, UR6, 0x200, UPT ;  /* 0x000002000600788c */ /* 0x000fc8000bf06070 */
[----:B------:R-:W-:-:S09]  /*0080*/  UISETP.GE.U32.AND.EX UP0, UPT, UR7, URZ, UPT, UP0 ;  /* 0x000000ff0700728c */ /* 0x000fd2000bf06100 */
[----:B--2---:R-:W-:Y:S05]  /*0090*/  BRA.U !UP0, `(.L_x_204) ;  /* 0x0000000108287547 */ /* 0x004fea000b800000 */
[----:B------:R-:W0:Y:S01]  /*00a0*/  S2R R0, SR_TID.X ;  /* 0x0000000000007919 */ /* 0x000e220000002100 */
[----:B------:R-:W1:Y:S01]  /*00b0*/  LDCU.64 UR6, c[0x0][0x388] ;  /* 0x00007100ff0677ac */ /* 0x000e620008000a00 */
[----:B------:R-:W2:Y:S01]  /*00c0*/  LDC R5, c[0x0][0x390] ;  /* 0x0000e400ff057b82 */ /* 0x000ea20000000800 */
[----:B0-----:R-:W-:-:S05]  /*00d0*/  IADD3 R0, P0, PT, R0, UR4, RZ ;  /* 0x0000000400007c10 */ /* 0x001fca000ff1e0ff */
[----:B------:R-:W-:Y:S01]  /*00e0*/  IMAD.X R3, RZ, RZ, UR5, P0 ;  /* 0x00000005ff037e24 */ /* 0x000fe200080e06ff */
[----:B-1----:R-:W-:-:S04]  /*00f0*/  LEA R2, P0, R0, UR6, 0x2 ;  /* 0x0000000600027c11 */ /* 0x002fc8000f8010ff */
[----:B------:R-:W-:-:S05]  /*0100*/  LEA.HI.X R3, R0, UR7, R3, 0x2, P0 ;  /* 0x0000000700037c11 */ /* 0x000fca00080f1403 */
[----:B--2---:R-:W-:Y:S04]  /*0110*/  STG.E desc[UR8][R2.64], R5 ;  /* 0x0000000502007986 */ /* 0x004fe8000c101908 */
[----:B------:R-:W-:Y:S01]  /*0120*/  STG.E desc[UR8][R2.64+0x400], R5 ;  /* 0x0004000502007986 */ /* 0x000fe2000c101908 */
[----:B------:R-:W-:Y:S05]  /*0130*/  EXIT ;  /* 0x000000000000794d */ /* 0x000fea0003800000 */
.L_x_204:
[----:B------:R-:W0:Y:S01]  /*0140*/  S2R R0, SR_TID.X ;  /* 0x0000000000007919 */ /* 0x000e220000002100 */
[----:B------:R-:W-:Y:S01]  /*0150*/  IMAD.U32 R2, RZ, RZ, UR7 ;  /* 0x00000007ff027e24 */ /* 0x000fe2000f8e00ff */
[----:B------:R-:W1:Y:S01]  /*0160*/  LDCU.64 UR10, c[0x0][0x388] ;  /* 0x00007100ff0a77ac */ /* 0x000e620008000a00 */
[----:B------:R-:W-:Y:S01]  /*0170*/  IMAD.U32 R4, RZ, RZ, UR7 ;  /* 0x00000007ff047e24 */ /* 0x000fe2000f8e00ff */
[----:B0-----:R-:W-:-:S04]  /*0180*/  ISETP.LT.U32.AND P0, PT, R0, UR6, PT ;  /* 0x0000000600007c0c */ /* 0x001fc8000bf01070 */
[----:B------:R-:W-:Y:S01]  /*0190*/  ISETP.GT.U32.AND.EX P0, PT, R2, RZ, PT, P0 ;  /* 0x000000ff0200720c */ /* 0x000fe20003f04100 */
[C---:B------:R-:W-:Y:S01]  /*01a0*/  VIADD R2, R0.reuse, 0x100 ;  /* 0x0000010000027836 */ /* 0x040fe20000000000 */
[----:B------:R-:W-:-:S04]  /*01b0*/  IADD3 R0, P2, PT, R0, UR4, RZ ;  /* 0x0000000400007c10 */ /* 0x000fc8000ff5e0ff */
[----:B------:R-:W-:Y:S01]  /*01c0*/  ISETP.LT.U32.AND P1, PT, R2, UR6, PT ;  /* 0x0000000602007c0c */ /* 0x000fe2000bf21070 */
[----:B------:R-:W-:Y:S01]  /*01d0*/  IMAD.X R3, RZ, RZ, UR5, P2 ;  /* 0x00000005ff037e24 */ /* 0x000fe200090e06ff */
[----:B-1----:R-:W-:Y:S02]  /*01e0*/  LEA R2, P2, R0, UR10, 0x2 ;  /* 0x0000000a00027c11 */ /* 0x002fe4000f8410ff */
[----:B------:R-:W-:Y:S02]  /*01f0*/  ISETP.GT.U32.AND.EX P1, PT, R4, RZ, PT, P1 ;  /* 0x000000ff0400720c */ /* 0x000fe40003f24110 */
[----:B------:R-:W-:Y:S01]  /*0200*/  LEA.HI.X R3, R0, UR11, R3, 0x2, P2 ;  /* 0x0000000b00037c11 */ /* 0x000fe200090f1403 */
[----:B------:R-:W0:Y:S04]  /*0210*/  @P0 LDC R5, c[0x0][0x390] ;  /* 0x0000e400ff050b82 */ /* 0x000e280000000800 */
[----:B0-----:R0:W-:Y:S06]  /*0220*/  @P0 STG.E desc[UR8][R2.64], R5 ;  /* 0x0000000502000986 */ /* 0x0011ec000c101908 */
[----:B------:R-:W-:Y:S05]  /*0230*/  @!P1 EXIT ;  /* 0x000000000000994d */ /* 0x000fea0003800000 */
[----:B0-----:R-:W0:Y:S02]  /*0240*/  LDC R5, c[0x0][0x390] ;  /* 0x0000e400ff057b82 */ /* 0x001e240000000800 */
[----:B0-----:R-:W-:Y:S01]  /*0250*/  STG.E desc[UR8][R2.64+0x400], R5 ;  /* 0x0004000502007986 */ /* 0x001fe2000c101908 */
[----:B------:R-:W-:Y:S05]  /*0260*/  EXIT ;  /* 0x000000000000794d */ /* 0x000fea0003800000 */
.L_x_205:
        /* <DEDUP_REMOVED lines=9> */
.L_x_213:


//--------------------- .text._ZN3cub18CUB_300001_SM_10006detail11EmptyKernelIvEEvv --------------------------
	.section	.text._ZN3cub18CUB_300001_SM_10006detail11EmptyKernelIvEEvv,"ax",@progbits
	.align	128
        .global         _ZN3cub18CUB_300001_SM_10006detail11EmptyKernelIvEEvv
        .type           _ZN3cub18CUB_300001_SM_10006detail11EmptyKernelIvEEvv,@function
        .size           _ZN3cub18CUB_300001_SM_10006detail11EmptyKernelIvEEvv,(.L_x_214 - _ZN3cub18CUB_300001_SM_10006detail11EmptyKernelIvEEvv)
        .other          _ZN3cub18CUB_300001_SM_10006detail11EmptyKernelIvEEvv,@"STO_CUDA_ENTRY STV_DEFAULT"
_ZN3cub18CUB_300001_SM_10006detail11EmptyKernelIvEEvv:
.text._ZN3cub18CUB_300001_SM_10006detail11EmptyKernelIvEEvv:
[----:B------:R-:W-:Y:S01]  /*0000*/  LDC R1, c[0x0][0x37c] ;  /* 0x0000df00ff017b82 */ /* 0x000fe20000000800 */
[----:B------:R-:W-:Y:S05]  /*0010*/  EXIT ;  /* 0x000000000000794d */ /* 0x000fea0003800000 */
.L_x_206:
        /* <DEDUP_REMOVED lines=14> */
.L_x_214:


//--------------------- .nv.shared.reserved.0     --------------------------
	.section	.nv.shared.reserved.0,"aw",@nobits
	.weak		__nv_reservedSMEM_offset_0_alias
	.size		__nv_reservedSMEM_offset_0_alias, 0, 64
	.other		__nv_reservedSMEM_offset_0_alias,@"STO_CUDA_RESERVED_SHARED STV_DEFAULT"
__nv_reservedSMEM_offset_0_alias:
	.zero		0
	.zero		64


//--------------------- .nv.global                --------------------------
	.section	.nv.global,"aw",@nobits
.nv.global:
	.type		_ZN30_INTERNAL_412823c1_4_k_cu_main6thrust24THRUST_300001_SM_1000_NS3seqE,@object
	.size		_ZN30_INTERNAL_412823c1_4_k_cu_main6thrust24THRUST_300001_SM_1000_NS3seqE,(_ZN30_INTERNAL_412823c1_4_k_cu_main4cuda3std3__48in_placeE - _ZN30_INTERNAL_412823c1_4_k_cu_main6thrust24THRUST_300001_SM_1000_NS3seqE)
_ZN30_INTERNAL_412823c1_4_k_cu_main6thrust24THRUST_300001_SM_1000_NS3seqE:
	.zero		1
	.type		_ZN30_INTERNAL_412823c1_4_k_cu_main4cuda3std3__48in_placeE,@object
	.size		_ZN30_INTERNAL_412823c1_4_k_cu_main4cuda3std3__48in_placeE,(_ZN30_INTERNAL_412823c1_4_k_cu_main4cuda3std6ranges3__45__cpo4sizeE - _ZN30_INTERNAL_412823c1_4_k_cu_main4cuda3std3__48in_placeE)
_ZN30_INTERNAL_412823c1_4_k_cu_main4cuda3std3__48in_placeE:
	.zero		1
	.type		_ZN30_INTERNAL_412823c1_4_k_cu_main4cuda3std6ranges3__45__cpo4sizeE,@object
	.size		_ZN30_INTERNAL_412823c1_4_k_cu_main4cuda3std6ranges3__45__cpo4sizeE,(_ZN30_INTERNAL_412823c1_4_k_cu_main6thrust24THRUST_300001_SM_1000_NS12placeholders2_3E - _ZN30_INTERNAL_412823c1_4_k_cu_main4cuda3std6ranges3__45__cpo4sizeE)
_ZN30_INTERNAL_412823c1_4_k_cu_main4cuda3std6ranges3__45__cpo4sizeE:
	.zero		1
	.type		_ZN30_INTERNAL_412823c1_4_k_cu_main6thrust24THRUST_300001_SM_1000_NS12placeholders2_3E,@object
	.size		_ZN30_INTERNAL_412823c1_4_k_cu_main6thrust24THRUST_300001_SM_1000_NS12placeholders2_3E,(_ZN30_INTERNAL_412823c1_4_k_cu_main4cuda3std3__45__cpo6cbeginE - _ZN30_INTERNAL_412823c1_4_k_cu_main6thrust24THRUST_300001_SM_1000_NS12placeholders2_3E)
_ZN30_INTERNAL_412823c1_4_k_cu_main6thrust24THRUST_300001_SM_1000_NS12placeholders2_3E:
	.zero		1
	.type		_ZN30_INTERNAL_412823c1_4_k_cu_main4cuda3std3__45__cpo6cbeginE,@object
	.size		_ZN30_INTERNAL_412823c1_4_k_cu_main4cuda3std3__45__cpo6cbeginE,(_ZN30_INTERNAL_412823c1_4_k_cu_main4cuda3std6ranges3__45__cpo6cbeginE - _ZN30_INTERNAL_412823c1_4_k_cu_main4cuda3std3__45__cpo6cbeginE)
_ZN30_INTERNAL_412823c1_4_k_cu_main4cuda3std3__45__cpo6cbeginE:
	.zero		1
	.type		_ZN30_INTERNAL_412823c1_4_k_cu_main4cuda3std6ranges3__45__cpo6cbeginE,@object
	.size		_ZN30_INTERNAL_412823c1_4_k_cu_main4cuda3std6ranges3__45__cpo6cbeginE,(_ZN30_INTERNAL_412823c1_4_k_cu_main6thrust24THRUST_300001_SM_1000_NS12placeholders2_7E - _ZN30_INTERNAL_412823c1_4_k_cu_main4cuda3std6ranges3__45__cpo6cbeginE)
_ZN30_INTERNAL_412823c1_4_k_cu_main4cuda3std6ranges3__45__cpo6cbeginE:
	.zero		1
	.type		_ZN30_INTERNAL_412823c1_4_k_cu_main6thrust24THRUST_300001_SM_1000_NS12placeholders2_7E,@object
	.size		_ZN30_INTERNAL_412823c1_4_k_cu_main6thrust24THRUST_300001_SM_1000_NS12placeholders2_7E,(_ZN30_INTERNAL_412823c1_4_k_cu_main4cuda3std3__45__cpo7crbeginE - _ZN30_INTERNAL_412823c1_4_k_cu_main6thrust24THRUST_300001_SM_1000_NS12placeholders2_7E)
_ZN30_INTERNAL_412823c1_4_k_cu_main6thrust24THRUST_300001_SM_1000_NS12placeholders2_7E:
	.zero		1
	.type		_ZN30_INTERNAL_412823c1_4_k_cu_main4cuda3std3__45__cpo7crbeginE,@object
	.size		_ZN30_INTERNAL_412823c1_4_k_cu_main4cuda3std3__45__cpo7crbeginE,(_ZN30_INTERNAL_412823c1_4_k_cu_main4cuda3std6ranges3__45__cpo4nextE - _ZN30_INTERNAL_412823c1_4_k_cu_main4cuda3std3__45__cpo7crbeginE)
_ZN30_INTERNAL_412823c1_4_k_cu_main4cuda3std3__45__cpo7crbeginE:
	.zero		1
	.type		_ZN30_INTERNAL_412823c1_4_k_cu_main4cuda3std6ranges3__45__cpo4nextE,@object
	.size		_ZN30_INTERNAL_412823c1_4_k_cu_main4cuda3std6ranges3__45__cpo4nextE,(_ZN30_INTERNAL_412823c1_4_k_cu_main4cuda3std6ranges3__45__cpo4swapE - _ZN30_INTERNAL_412823c1_4_k_cu_main4cuda3std6ranges3__45__cpo4nextE)
_ZN30_INTERNAL_412823c1_4_k_cu_main4cuda3std6ranges3__45__cpo4nextE:
	.zero		1
	.type		_ZN30_INTERNAL_412823c1_4_k_cu_main4cuda3std6ranges3__45__cpo4swapE,@object
	.size		_ZN30_INTERNAL_412823c1_4_k_cu_main4cuda3std6ranges3__45__cpo4swapE,(_ZN30_INTERNAL_412823c1_4_k_cu_main6thrust24THRUST_300001_SM_1000_NS8cuda_cub10par_nosyncE - _ZN30_INTERNAL_412823c1_4_k_cu_main4cuda3std6ranges3__45__cpo4swapE)
_ZN30_INTERNAL_412823c1_4_k_cu_main4cuda3std6ranges3__45__cpo4swapE:
	.zero		1
	.type		_ZN30_INTERNAL_412823c1_4_k_cu_main6thrust24THRUST_300001_SM_1000_NS8cuda_cub10par_nosyncE,@object
	.size		_ZN30_INTERNAL_412823c1_4_k_cu_main6thrust24THRUST_300001_SM_1000_NS8cuda_cub10par_nosyncE,(_ZN30_INTERNAL_412823c1_4_k_cu_main6thrust24THRUST_300001_SM_1000_NS12placeholders2_9E - _ZN30_INTERNAL_412823c1_4_k_cu_main6thrust24THRUST_300001_SM_1000_NS8cuda_cub10par_nosyncE)
_ZN30_INTERNAL_412823c1_4_k_cu_main6thrust24THRUST_300001_SM_1000_NS8cuda_cub10par_nosyncE:
	.zero		1
	.type		_ZN30_INTERNAL_412823c1_4_k_cu_main6thrust24THRUST_300001_SM_1000_NS12placeholders2_9E,@object
	.size		_ZN30_INTERNAL_412823c1_4_k_cu_main6thrust24THRUST_300001_SM_1000_NS12placeholders2_9E,(_ZN30_INTERNAL_412823c1_4_k_cu_main4cuda3std3__432_GLOBAL__N__412823c1_4_k_cu_main6ignoreE - _ZN30_INTERNAL_412823c1_4_k_cu_main6thrust24THRUST_300001_SM_1000_NS12placeholders2_9E)
_ZN30_INTERNAL_412823c1_4_k_cu_main6thrust24THRUST_300001_SM_1000_NS12placeholders2_9E:
	.zero		1
	.type		_ZN30_INTERNAL_412823c1_4_k_cu_main4cuda3std3__432_GLOBAL__N__412823c1_4_k_cu_main6ignoreE,@object
	.size		_ZN30_INTERNAL_412823c1_4_k_cu_main4cuda3std3__432_GLOBAL__N__412823c1_4_k_cu_main6ignoreE,(_ZN30_INTERNAL_412823c1_4_k_cu_main4cuda3std6ranges3__45__cpo4dataE - _ZN30_INTERNAL_412823c1_4_k_cu_main4cuda3std3__432_GLOBAL__N__412823c1_4_k_cu_main6ignoreE)
_ZN30_INTERNAL_412823c1_4_k_cu_main4cuda3std3__432_GLOBAL__N__412823c1_4_k_cu_main6ignoreE:
	.zero		1
	.type		_ZN30_INTERNAL_412823c1_4_k_cu_main4cuda3std6ranges3__45__cpo4dataE,@object
	.size		_ZN30_INTERNAL_412823c1_4_k_cu_main4cuda3std6ranges3__45__cpo4dataE,(_ZN30_INTERNAL_412823c1_4_k_cu_main6thrust24THRUST_300001_SM_1000_NS12placeholders2_1E - _ZN30_INTERNAL_412823c1_4_k_cu_main4cuda3std6ranges3__45__cpo4dataE)
_ZN30_INTERNAL_412823c1_4_k_cu_main4cuda3std6ranges3__45__cpo4dataE:
	.zero		1
	.type		_ZN30_INTERNAL_412823c1_4_k_cu_main6thrust24THRUST_300001_SM_1000_NS12placeholders2_1E,@object
	.size		_ZN30_INTERNAL_412823c1_4_k_cu_main6thrust24THRUST_300001_SM_1000_NS12placeholders2_1E,(_ZN30_INTERNAL_412823c1_4_k_cu_main4cuda3std3__45__cpo5beginE - _ZN30_INTERNAL_412823c1_4_k_cu_main6thrust24THRUST_300001_SM_1000_NS12placeholders2_1E)
_ZN30_INTERNAL_412823c1_4_k_cu_main6thrust24THRUST_300001_SM_1000_NS12placeholders2_1E:
	.zero		1
	.type		_ZN30_INTERNAL_412823c1_4_k_cu_main4cuda3std3__45__cpo5beginE,@object
	.size		_ZN30_INTERNAL_412823c1_4_k_cu_main4cuda3std3__45__cpo5beginE,(_ZN30_INTERNAL_412823c1_4_k_cu_main4cuda3std6ranges3__45__cpo5beginE - _ZN30_INTERNAL_412823c1_4_k_cu_main4cuda3std3__45__cpo5beginE)
_ZN30_INTERNAL_412823c1_4_k_cu_main4cuda3std3__45__cpo5beginE:
	.zero		1
	.type		_ZN30_INTERNAL_412823c1_4_k_cu_main4cuda3std6ranges3__45__cpo5beginE,@object
	.size		_ZN30_INTERNAL_412823c1_4_k_cu_main4cuda3std6ranges3__45__cpo5beginE,(_ZN30_INTERNAL_412823c1_4_k_cu_main6thrust24THRUST_300001_SM_1000_NS12placeholders2_5E - _ZN30_INTERNAL_412823c1_4_k_cu_main4cuda3std6ranges3__45__cpo5beginE)
_ZN30_INTERNAL_412823c1_4_k_cu_main4cuda3std6ranges3__45__cpo5beginE:
	.zero		1
	.type		_ZN30_INTERNAL_412823c1_4_k_cu_main6thrust24THRUST_300001_SM_1000_NS12placeholders2_5E,@object
	.size		_ZN30_INTERNAL_412823c1_4_k_cu_main6thrust24THRUST_300001_SM_1000_NS12placeholders2_5E,(_ZN30_INTERNAL_412823c1_4_k_cu_main4cuda3std3__45__cpo6rbeginE - _ZN30_INTERNAL_412823c1_4_k_cu_main6thrust24THRUST_300001_SM_1000_NS12placeholders2_5E)
_ZN30_INTERNAL_412823c1_4_k_cu_main6thrust24THRUST_300001_SM_1000_NS12placeholders2_5E:
	.zero		1
	.type		_ZN30_INTERNAL_412823c1_4_k_cu_main4cuda3std3__45__cpo6rbeginE,@object
	.size		_ZN30_INTERNAL_412823c1_4_k_cu_main4cuda3std3__45__cpo6rbeginE,(_ZN30_INTERNAL_412823c1_4_k_cu_main4cuda3std6ranges3__45__cpo7advanceE - _ZN30_INTERNAL_412823c1_4_k_cu_main4cuda3std3__45__cpo6rbeginE)
_ZN30_INTERNAL_412823c1_4_k_cu_main4cuda3std3__45__cpo6rbeginE:
	.zero		1
	.type		_ZN30_INTERNAL_412823c1_4_k_cu_main4cuda3std6ranges3__45__cpo7advanceE,@object
	.size		_ZN30_INTERNAL_412823c1_4_k_cu_main4cuda3std6ranges3__45__cpo7advanceE,(_ZN30_INTERNAL_412823c1_4_k_cu_main4cuda3std3__47nulloptE - _ZN30_INTERNAL_412823c1_4_k_cu_main4cuda3std6ranges3__45__cpo7advanceE)
_ZN30_INTERNAL_412823c1_4_k_cu_main4cuda3std6ranges3__45__cpo7advanceE:
	.zero		1
	.type		_ZN30_INTERNAL_412823c1_4_k_cu_main4cuda3std3__47nulloptE,@object
	.size		_ZN30_INTERNAL_412823c1_4_k_cu_main4cuda3std3__47nulloptE,(_ZN30_INTERNAL_412823c1_4_k_cu_main4cuda3std6ranges3__45__cpo8distanceE - _ZN30_INTERNAL_412823c1_4_k_cu_main4cuda3std3__47nulloptE)
_ZN30_INTERNAL_412823c1_4_k_cu_main4cuda3std3__47nulloptE:
	.zero		1
	.type		_ZN30_INTERNAL_412823c1_4_k_cu_main4cuda3std6ranges3__45__cpo8distanceE,@object
	.size		_ZN30_INTERNAL_412823c1_4_k_cu_main4cuda3std6ranges3__45__cpo8distanceE,(_ZN30_INTERNAL_412823c1_4_k_cu_main6thrust24THRUST_300001_SM_1000_NS12placeholders3_10E - _ZN30_INTERNAL_412823c1_4_k_cu_main4cuda3std6ranges3__45__cpo8distanceE)
_ZN30_INTERNAL_412823c1_4_k_cu_main4cuda3std6ranges3__45__cpo8distanceE:
	.zero		1
	.type		_ZN30_INTERNAL_412823c1_4_k_cu_main6thrust24THRUST_300001_SM_1000_NS12placeholders3_10E,@object
	.size		_ZN30_INTERNAL_412823c1_4_k_cu_main6thrust24THRUST_300001_SM_1000_NS12placeholders3_10E,(_ZN30_INTERNAL_412823c1_4_k_cu_main4cuda3std3__419piecewise_constructE - _ZN30_INTERNAL_412823c1_4_k_cu_main6thrust24THRUST_300001_SM_1000_NS12placeholders3_10E)
_ZN30_INTERNAL_412823c1_4_k_cu_main6thrust24THRUST_300001_SM_1000_NS12placeholders3_10E:
	.zero		1
	.type		_ZN30_INTERNAL_412823c1_4_k_cu_main4cuda3std3__419piecewise_constructE,@object
	.size		_ZN30_INTERNAL_412823c1_4_k_cu_main4cuda3std3__419piecewise_constructE,(_ZN30_INTERNAL_412823c1_4_k_cu_main4cuda3std6ranges3__45__cpo5cdataE - _ZN30_INTERNAL_412823c1_4_k_cu_main4cuda3std3__419piecewise_constructE)
_ZN30_INTERNAL_412823c1_4_k_cu_main4cuda3std3__419piecewise_constructE:
	.zero		1
	.type		_ZN30_INTERNAL_412823c1_4_k_cu_main4cuda3std6ranges3__45__cpo5cdataE,@object
	.size		_ZN30_INTERNAL_412823c1_4_k_cu_main4cuda3std6ranges3__45__cpo5cdataE,(_ZN30_INTERNAL_412823c1_4_k_cu_main6thrust24THRUST_300001_SM_1000_NS12placeholders2_2E - _ZN30_INTERNAL_412823c1_4_k_cu_main4cuda3std6ranges3__45__cpo5cdataE)
_ZN30_INTERNAL_412823c1_4_k_cu_main4cuda3std6ranges3__45__cpo5cdataE:
	.zero		1
	.type		_ZN30_INTERNAL_412823c1_4_k_cu_main6thrust24THRUST_300001_SM_1000_NS12placeholders2_2E,@object
	.size		_ZN30_INTERNAL_412823c1_4_k_cu_main6thrust24THRUST_300001_SM_1000_NS12placeholders2_2E,(_ZN30_INTERNAL_412823c1_4_k_cu_main4cuda3std3__45__cpo3endE - _ZN30_INTERNAL_412823c1_4_k_cu_main6thrust24THRUST_300001_SM_1000_NS12placeholders2_2E)
_ZN30_INTERNAL_412823c1_4_k_cu_main6thrust24THRUST_300001_SM_1000_NS12placeholders2_2E:
	.zero		1
	.type		_ZN30_INTERNAL_412823c1_4_k_cu_main4cuda3std3__45__cpo3endE,@object
	.size		_ZN30_INTERNAL_412823c1_4_k_cu_main4cuda3std3__45__cpo3endE,(_ZN30_INTERNAL_412823c1_4_k_cu_main4cuda3std6ranges3__45__cpo3endE - _ZN30_INTERNAL_412823c1_4_k_cu_main4cuda3std3__45__cpo3endE)
_ZN30_INTERNAL_412823c1_4_k_cu_main4cuda3std3__45__cpo3endE:
	.zero		1
	.type		_ZN30_INTERNAL_412823c1_4_k_cu_main4cuda3std6ranges3__45__cpo3endE,@object
	.size		_ZN30_INTERNAL_412823c1_4_k_cu_main4cuda3std6ranges3__45__cpo3endE,(_ZN30_INTERNAL_412823c1_4_k_cu_main6thrust24THRUST_300001_SM_1000_NS12placeholders2_6E - _ZN30_INTERNAL_412823c1_4_k_cu_main4cuda3std6ranges3__45__cpo3endE)
_ZN30_INTERNAL_412823c1_4_k_cu_main4cuda3std6ranges3__45__cpo3endE:
	.zero		1
	.type		_ZN30_INTERNAL_412823c1_4_k_cu_main6thrust24THRUST_300001_SM_1000_NS12placeholders2_6E,@object
	.size		_ZN30_INTERNAL_412823c1_4_k_cu_main6thrust24THRUST_300001_SM_1000_NS12placeholders2_6E,(_ZN30_INTERNAL_412823c1_4_k_cu_main4cuda3std3__45__cpo4rendE - _ZN30_INTERNAL_412823c1_4_k_cu_main6thrust24THRUST_300001_SM_1000_NS12placeholders2_6E)
_ZN30_INTERNAL_412823c1_4_k_cu_main6thrust24THRUST_300001_SM_1000_NS12placeholders2_6E:
	.zero		1
	.type		_ZN30_INTERNAL_412823c1_4_k_cu_main4cuda3std3__45__cpo4rendE,@object
	.size		_ZN30_INTERNAL_412823c1_4_k_cu_main4cuda3std3__45__cpo4rendE,(_ZN30_INTERNAL_412823c1_4_k_cu_main4cuda3std6ranges3__45__cpo9iter_swapE - _ZN30_INTERNAL_412823c1_4_k_cu_main4cuda3std3__45__cpo4rendE)
_ZN30_INTERNAL_412823c1_4_k_cu_main4cuda3std3__45__cpo4rendE:
	.zero		1
	.type		_ZN30_INTERNAL_412823c1_4_k_cu_main4cuda3std6ranges3__45__cpo9iter_swapE,@object
	.size		_ZN30_INTERNAL_412823c1_4_k_cu_main4cuda3std6ranges3__45__cpo9iter_swapE,(_ZN30_INTERNAL_412823c1_4_k_cu_main4cuda3std3__48unexpectE - _ZN30_INTERNAL_412823c1_4_k_cu_main4cuda3std6ranges3__45__cpo9iter_swapE)
_ZN30_INTERNAL_412823c1_4_k_cu_main4cuda3std6ranges3__45__cpo9iter_swapE:
	.zero		1
	.type		_ZN30_INTERNAL_412823c1_4_k_cu_main4cuda3std3__48unexpectE,@object
	.size		_ZN30_INTERNAL_412823c1_4_k_cu_main4cuda3std3__48unexpectE,(_ZN30_INTERNAL_412823c1_4_k_cu_main6thrust24THRUST_300001_SM_1000_NS8cuda_cub3parE - _ZN30_INTERNAL_412823c1_4_k_cu_main4cuda3std3__48unexpectE)
_ZN30_INTERNAL_412823c1_4_k_cu_main4cuda3std3__48unexpectE:
	.zero		1
	.type		_ZN30_INTERNAL_412823c1_4_k_cu_main6thrust24THRUST_300001_SM_1000_NS8cuda_cub3parE,@object
	.size		_ZN30_INTERNAL_412823c1_4_k_cu_main6thrust24THRUST_300001_SM_1000_NS8cuda_cub3parE,(_ZN30_INTERNAL_412823c1_4_k_cu_main6thrust24THRUST_300001_SM_1000_NS12placeholders2_4E - _ZN30_INTERNAL_412823c1_4_k_cu_main6thrust24THRUST_300001_SM_1000_NS8cuda_cub3parE)
_ZN30_INTERNAL_412823c1_4_k_cu_main6thrust24THRUST_300001_SM_1000_NS8cuda_cub3parE:
	.zero		1
	.type		_ZN30_INTERNAL_412823c1_4_k_cu_main6thrust24THRUST_300001_SM_1000_NS12placeholders2_4E,@object
	.size		_ZN30_INTERNAL_412823c1_4_k_cu_main6thrust24THRUST_300001_SM_1000_NS12placeholders2_4E,(_ZN30_INTERNAL_412823c1_4_k_cu_main4cuda3std3__45__cpo4cendE - _ZN30_INTERNAL_412823c1_4_k_cu_main6thrust24THRUST_300001_SM_1000_NS12placeholders2_4E)
_ZN30_INTERNAL_412823c1_4_k_cu_main6thrust24THRUST_300001_SM_1000_NS12placeholders2_4E:
	.zero		1
	.type		_ZN30_INTERNAL_412823c1_4_k_cu_main4cuda3std3__45__cpo4cendE,@object
	.size		_ZN30_INTERNAL_412823c1_4_k_cu_main4cuda3std3__45__cpo4cendE,(_ZN30_INTERNAL_412823c1_4_k_cu_main4cuda3std6ranges3__45__cpo4cendE - _ZN30_INTERNAL_412823c1_4_k_cu_main4cuda3std3__45__cpo4cendE)
_ZN30_INTERNAL_412823c1_4_k_cu_main4cuda3std3__45__cpo4cendE:
	.zero		1
	.type		_ZN30_INTERNAL_412823c1_4_k_cu_main4cuda3std6ranges3__45__cpo4cendE,@object
	.size		_ZN30_INTERNAL_412823c1_4_k_cu_main4cuda3std6ranges3__45__cpo4cendE,(_ZN30_INTERNAL_412823c1_4_k_cu_main4cuda3std3__420unreachable_sentinelE - _ZN30_INTERNAL_412823c1_4_k_cu_main4cuda3std6ranges3__45__cpo4cendE)
_ZN30_INTERNAL_412823c1_4_k_cu_main4cuda3std6ranges3__45__cpo4cendE:
	.zero		1
	.type		_ZN30_INTERNAL_412823c1_4_k_cu_main4cuda3std3__420unreachable_sentinelE,@object
	.size		_ZN30_INTERNAL_412823c1_4_k_cu_main4cuda3std3__420unreachable_sentinelE,(_ZN30_INTERNAL_412823c1_4_k_cu_main4cuda3std6ranges3__45__cpo5ssizeE - _ZN30_INTERNAL_412823c1_4_k_cu_main4cuda3std3__420unreachable_sentinelE)
_ZN30_INTERNAL_412823c1_4_k_cu_main4cuda3std3__420unreachable_sentinelE:
	.zero		1
	.type		_ZN30_INTERNAL_412823c1_4_k_cu_main4cuda3std6ranges3__45__cpo5ssizeE,@object
	.size		_ZN30_INTERNAL_412823c1_4_k_cu_main4cuda3std6ranges3__45__cpo5ssizeE,(_ZN30_INTERNAL_412823c1_4_k_cu_main6thrust24THRUST_300001_SM_1000_NS12placeholders2_8E - _ZN30_INTERNAL_412823c1_4_k_cu_main4cuda3std6ranges3__45__cpo5ssizeE)
_ZN30_INTERNAL_412823c1_4_k_cu_main4cuda3std6ranges3__45__cpo5ssizeE:
	.zero		1
	.type		_ZN30_INTERNAL_412823c1_4_k_cu_main6thrust24THRUST_300001_SM_1000_NS12placeholders2_8E,@object
	.size		_ZN30_INTERNAL_412823c1_4_k_cu_main6thrust24THRUST_300001_SM_1000_NS12placeholders2_8E,(_ZN30_INTERNAL_412823c1_4_k_cu_main4cuda3std3__45__cpo5crendE - _ZN30_INTERNAL_412823c1_4_k_cu_main6thrust24THRUST_300001_SM_1000_NS12placeholders2_8E)
_ZN30_INTERNAL_412823c1_4_k_cu_main6thrust24THRUST_300001_SM_1000_NS12placeholders2_8E:
	.zero		1
	.type		_ZN30_INTERNAL_412823c1_4_k_cu_main4cuda3std3__45__cpo5crendE,@object
	.size		_ZN30_INTERNAL_412823c1_4_k_cu_main4cuda3std3__45__cpo5crendE,(_ZN30_INTERNAL_412823c1_4_k_cu_main4cuda3std6ranges3__45__cpo4prevE - _ZN30_INTERNAL_412823c1_4_k_cu_main4cuda3std3__45__cpo5crendE)
_ZN30_INTERNAL_412823c1_4_k_cu_main4cuda3std3__45__cpo5crendE:
	.zero		1
	.type		_ZN30_INTERNAL_412823c1_4_k_cu_main4cuda3std6ranges3__45__cpo4prevE,@object
	.size		_ZN30_INTERNAL_412823c1_4_k_cu_main4cuda3std6ranges3__45__cpo4prevE,(_ZN30_INTERNAL_412823c1_4_k_cu_main4cuda3std6ranges3__45__cpo9iter_moveE - _ZN30_INTERNAL_412823c1_4_k_cu_main4cuda3std6ranges3__45__cpo4prevE)
_ZN30_INTERNAL_412823c1_4_k_cu_main4cuda3std6ranges3__45__cpo4prevE:
	.zero		1
	.type		_ZN30_INTERNAL_412823c1_4_k_cu_main4cuda3std6ranges3__45__cpo9iter_moveE,@object
	.size		_ZN30_INTERNAL_412823c1_4_k_cu_main4cuda3std6ranges3__45__cpo9iter_moveE,(_ZN30_INTERNAL_412823c1_4_k_cu_main6thrust24THRUST_300001_SM_1000_NS6system6detail10sequential3seqE - _ZN30_INTERNAL_412823c1_4_k_cu_main4cuda3std6ranges3__45__cpo9iter_moveE)
_ZN30_INTERNAL_412823c1_4_k_cu_main4cuda3std6ranges3__45__cpo9iter_moveE:
	.zero		1
	.type		_ZN30_INTERNAL_412823c1_4_k_cu_main6thrust24THRUST_300001_SM_1000_NS6system6detail10sequential3seqE,@object
	.size		_ZN30_INTERNAL_412823c1_4_k_cu_main6thrust24THRUST_300001_SM_1000_NS6system6detail10sequential3seqE,(.L_31 - _ZN30_INTERNAL_412823c1_4_k_cu_main6thrust24THRUST_300001_SM_1000_NS6system6detail10sequential3seqE)
_ZN30_INTERNAL_412823c1_4_k_cu_main6thrust24THRUST_300001_SM_1000_NS6system6detail10sequential3seqE:
	.zero		1
.L_31:


//--------------------- .nv.constant0._ZN3cub18CUB_300001_SM_10006detail9transform16transform_kernelINS2_10policy_hubILb1EN4cuda3std3__45tupleIJN6thrust24THRUST_300001_SM_1000_NS17counting_iteratorIfNSA_11use_defaultESC_SC_EEEEEE10policy1000El12DistanceFromNSA_6detail15normal_iteratorINSA_10device_ptrIfEEEEJSD_EEEvT0_iT1_T2_DpNS2_10kernel_argIT3_EE --------------------------
	.section	.nv.constant0._ZN3cub18CUB_300001_SM_10006detail9transform16transform_kernelINS2_10policy_hubILb1EN4cuda3std3__45tupleIJN6thrust24THRUST_300001_SM_1000_NS17counting_iteratorIfNSA_11use_defaultESC_SC_EEEEEE10policy1000El12DistanceFromNSA_6detail15normal_iteratorINSA_10device_ptrIfEEEEJSD_EEEvT0_iT1_T2_DpNS2_10kernel_argIT3_EE,"a",@progbits
	.sectionflags	@""
	.align	4
.nv.constant0._ZN3cub18CUB_300001_SM_10006detail9transform16transform_kernelINS2_10policy_hubILb1EN4cuda3std3__45tupleIJN6thrust24THRUST_300001_SM_1000_NS17counting_iteratorIfNSA_11use_defaultESC_SC_EEEEEE10policy1000El12DistanceFromNSA_6detail15normal_iteratorINSA_10device_ptrIfEEEEJSD_EEEvT0_iT1_T2_DpNS2_10kernel_argIT3_EE:
	.zero		944


//--------------------- .nv.constant0._ZN3cub18CUB_300001_SM_10006detail9transform16transform_kernelINS2_10policy_hubILb1EN4cuda3std3__45tupleIJN6thrust24THRUST_300001_SM_1000_NS17counting_iteratorIfNSA_11use_defaultESC_SC_EEEEEE10policy1000Ei12DistanceFromNSA_6detail15normal_iteratorINSA_10device_ptrIfEEEEJSD_EEEvT0_iT1_T2_DpNS2_10kernel_argIT3_EE --------------------------
	.section	.nv.constant0._ZN3cub18CUB_300001_SM_10006detail9transform16transform_kernelINS2_10policy_hubILb1EN4cuda3std3__45tupleIJN6thrust24THRUST_300001_SM_1000_NS17counting_iteratorIfNSA_11use_defaultESC_SC_EEEEEE10policy1000Ei12DistanceFromNSA_6detail15normal_iteratorINSA_10device_ptrIfEEEEJSD_EEEvT0_iT1_T2_DpNS2_10kernel_argIT3_EE,"a",@progbits
	.sectionflags	@""
	.align	4
.nv.constant0._ZN3cub18CUB_300001_SM_10006detail9transform16transform_kernelINS2_10policy_hubILb1EN4cuda3std3__45tupleIJN6thrust24THRUST_300001_SM_1000_NS17counting_iteratorIfNSA_11use_defaultESC_SC_EEEEEE10policy1000Ei12DistanceFromNSA_6detail15normal_iteratorINSA_10device_ptrIfEEEEJSD_EEEvT0_iT1_T2_DpNS2_10kernel_argIT3_EE:
	.zero		936


//--------------------- .nv.constant0._ZN3cub18CUB_300001_SM_10006detail8for_each13static_kernelINS2_12policy_hub_t12policy_500_tEmN6thrust24THRUST_300001_SM_1000_NS8cuda_cub20__uninitialized_fill7functorINS7_10device_ptrIfEEfEEEEvT0_T1_ --------------------------
	.section	.nv.constant0._ZN3cub18CUB_300001_SM_10006detail8for_each13static_kernelINS2_12policy_hub_t12policy_500_tEmN6thrust24THRUST_300001_SM_1000_NS8cuda_cub20__uninitialized_fill7functorINS7_10device_ptrIfEEfEEEEvT0_T1_,"a",@progbits
	.sectionflags	@""
	.align	4
.nv.constant0._ZN3cub18CUB_300001_SM_10006detail8for_each13static_kernelINS2_12policy_hub_t12policy_500_tEmN6thrust24THRUST_300001_SM_1000_NS8cuda_cub20__uninitialized_fill7functorINS7_10device_ptrIfEEfEEEEvT0_T1_:
	.zero		920


//--------------------- .nv.constant0._ZN3cub18CUB_300001_SM_10006detail11EmptyKernelIvEEvv --------------------------
	.section	.nv.constant0._ZN3cub18CUB_300001_SM_10006detail11EmptyKernelIvEEvv,"a",@progbits
	.sectionflags	@""
	.align	4
.nv.constant0._ZN3cub18CUB_300001_SM_10006detail11EmptyKernelIvEEvv:
	.zero		896


//--------------------- SYMBOLS --------------------------

	.type		.nv.reservedSmem.offset0,@object
	.size		.nv.reservedSmem.offset0,0x4
